	.target	sm_100a

	.elftype	@"ET_EXEC"


//--------------------- .note.nv.tkinfo           --------------------------
	.section	.note.nv.tkinfo,"",@"SHT_NOTE"
	.sectionflags	@"SHF_NOTE_NV_TKINFO"
	.tkinfo
        /*0018*/ 	.word	0x00000002
        /*0030*/ 	.string	""
        /*0030*/ 	.string	"ptxas"
        /*0030*/ 	.string	"Cuda compilation tools, release 13.0, V13.0.88"
        /*0030*/ 	.string	"Build cuda_13.0.r13.0/compiler.36424714_0"
        /*0030*/ 	.string	"-arch sm_100a -m 64 "



//--------------------- .note.nv.cuinfo           --------------------------
	.section	.note.nv.cuinfo,"",@"SHT_NOTE"
	.sectionflags	@"SHF_NOTE_NV_CUINFO"
        /*0018*/ 	.short	0x0002
        /*001a*/ 	.short	0x0064
        /*001c*/ 	.short	0x0082
	.zero		2


//--------------------- .nv.info                  --------------------------
	.section	.nv.info,"",@"SHT_CUDA_INFO"
	.align	4


	//----- nvinfo : EIATTR_REGCOUNT
	.align		4
        /*0000*/ 	.byte	0x04, 0x2f
        /*0002*/ 	.short	(.L_19 - .L_18)
	.align		4
.L_18:
        /*0004*/ 	.word	index@(_ZN7cutlass13device_kernelINS_4gemm6kernel13GemmUniversalIN4cute5tupleIJiiiiEEENS1_10collective13CollectiveMmaINS1_41MainloopSm100TmaUmmaWarpSpecializedSparseILi2ELi2ELi1ENS5_IJNS4_1CILi1EEENSA_ILi2EEESB_EEEEENS5_IJNSA_ILi128EEENSA_ILi256EEESF_EEENS_10bfloat16_tENS5_IJNS4_6LayoutINS5_IJiNS5_IJSC_iEEEiEEENS5_IJlNS5_IJSB_SC_EEElEEEEENSJ_INS5_IJNS5_IJNS5_IJNSA_ILi8EEESC_SP_EEEiEEENS5_IJNS5_IJNSA_ILi16EEESC_NSA_ILi4EEEEEEiEEEiEEENS5_IJNS5_IJNS5_IJSF_SS_NSA_ILi2048EEEEEENSA_ILi16384EEEEEENS5_IJNS5_IJSB_NSA_ILi1024EEENSA_ILi32EEEEEElEEElEEEEEEEESI_NS5_IJlSB_lEEENS4_8TiledMMAINS4_8MMA_AtomIJNS4_27SM100_MMA_F16BF16_SS_SPARSEISI_SI_fLi128ELi256ELNS4_4UMMA5MajorE0ELS1D_0ELNS1C_7ScaleInE0ELS1E_0EEEEEENSJ_INS5_IJSB_SB_SB_EEENS5_IJNSA_ILi0EEES1I_S1I_EEEEENS5_IJNS4_10UnderscoreES1L_S1L_EEEEENS4_23SM90_TMA_LOAD_MULTICASTENS4_14ComposedLayoutINS4_7SwizzleILi3ELi4ELi3EEENS4_25smem_sparse_ptr_flag_bitsILi2ELi16EEENSJ_INS5_IJNS5_IJSB_SP_EEENS5_IJSC_NSA_ILi64EEEEEEEEENS5_IJNS5_IJS1I_SF_EEESM_EEEEEEEvNS4_8identityENS4_13SM90_TMA_LOADENS1P_IS1R_NS4_18smem_ptr_flag_bitsILi16EEENSJ_INS5_IJSP_S1V_EEENS5_IJS1V_SB_EEEEEEEvS22_EENS_8epilogue10collective18CollectiveEpilogueINS2B_23Sm100TmaWarpSpecializedILi3ELi2ELi32ELb1ELb0EEEJSH_NS5_IJNSJ_ISF_SB_EENSJ_IS12_SB_EEEEEfNS5_IJSB_llEEEfS2J_NS2B_6fusion15FusionCallbacksIS2F_NS2K_17LinearCombinationIffffLNS_15FloatRoundStyleE2EEESH_S2I_JEEENS4_5SM1004TMEM4LOAD26SM100_TMEM_LOAD_32dp32b32xES23_NS1P_INS1Q_ILi2ELi5ELi2EEENS24_ILi32EEENSJ_INS5_IJS12_ST_EEENS5_IJSB_S12_EEEEEEENS4_39AutoVectorizingCopyWithAssumedAlignmentILi128EEENS4_14SM90_TMA_STOREES2Z_S31_S31_EEEvvEEEEvNT_6ParamsE)
        /*0008*/ 	.word	0x0000006f


	//----- nvinfo : EIATTR_FRAME_SIZE
	.align		4
.L_19:
        /*000c*/ 	.byte	0x04, 0x11
        /*000e*/ 	.short	(.L_21 - .L_20)
	.align		4
.L_20:
        /*0010*/ 	.word	index@($__internal_2_$__cuda_sm10x_tcgen05_guardrail_trap_unallocated_columns_being_dealloced)
        /*0014*/ 	.word	0x00000000


	//----- nvinfo : EIATTR_FRAME_SIZE
	.align		4
.L_21:
        /*0018*/ 	.byte	0x04, 0x11
        /*001a*/ 	.short	(.L_23 - .L_22)
	.align		4
.L_22:
        /*001c*/ 	.word	index@($__internal_1_$__cuda_sm10x_tcgen05_guardrail_trap_phase_invalid_during_alloc)
        /*0020*/ 	.word	0x00000000


	//----- nvinfo : EIATTR_FRAME_SIZE
	.align		4
.L_23:
        /*0024*/ 	.byte	0x04, 0x11
        /*0026*/ 	.short	(.L_25 - .L_24)
	.align		4
.L_24:
        /*0028*/ 	.word	index@($__internal_0_$__cuda_sm10x_tcgen05_guardrail_trap_col_being_dealloced_not_returned_by_alloc)
        /*002c*/ 	.word	0x00000000


	//----- nvinfo : EIATTR_FRAME_SIZE
	.align		4
.L_25:
        /*0030*/ 	.byte	0x04, 0x11
        /*0032*/ 	.short	(.L_27 - .L_26)
	.align		4
.L_26:
        /*0034*/ 	.word	index@(_ZN7cutlass13device_kernelINS_4gemm6kernel13GemmUniversalIN4cute5tupleIJiiiiEEENS1_10collective13CollectiveMmaINS1_41MainloopSm100TmaUmmaWarpSpecializedSparseILi2ELi2ELi1ENS5_IJNS4_1CILi1EEENSA_ILi2EEESB_EEEEENS5_IJNSA_ILi128EEENSA_ILi256EEESF_EEENS_10bfloat16_tENS5_IJNS4_6LayoutINS5_IJiNS5_IJSC_iEEEiEEENS5_IJlNS5_IJSB_SC_EEElEEEEENSJ_INS5_IJNS5_IJNS5_IJNSA_ILi8EEESC_SP_EEEiEEENS5_IJNS5_IJNSA_ILi16EEESC_NSA_ILi4EEEEEEiEEEiEEENS5_IJNS5_IJNS5_IJSF_SS_NSA_ILi2048EEEEEENSA_ILi16384EEEEEENS5_IJNS5_IJSB_NSA_ILi1024EEENSA_ILi32EEEEEElEEElEEEEEEEESI_NS5_IJlSB_lEEENS4_8TiledMMAINS4_8MMA_AtomIJNS4_27SM100_MMA_F16BF16_SS_SPARSEISI_SI_fLi128ELi256ELNS4_4UMMA5MajorE0ELS1D_0ELNS1C_7ScaleInE0ELS1E_0EEEEEENSJ_INS5_IJSB_SB_SB_EEENS5_IJNSA_ILi0EEES1I_S1I_EEEEENS5_IJNS4_10UnderscoreES1L_S1L_EEEEENS4_23SM90_TMA_LOAD_MULTICASTENS4_14ComposedLayoutINS4_7SwizzleILi3ELi4ELi3EEENS4_25smem_sparse_ptr_flag_bitsILi2ELi16EEENSJ_INS5_IJNS5_IJSB_SP_EEENS5_IJSC_NSA_ILi64EEEEEEEEENS5_IJNS5_IJS1I_SF_EEESM_EEEEEEEvNS4_8identityENS4_13SM90_TMA_LOADENS1P_IS1R_NS4_18smem_ptr_flag_bitsILi16EEENSJ_INS5_IJSP_S1V_EEENS5_IJS1V_SB_EEEEEEEvS22_EENS_8epilogue10collective18CollectiveEpilogueINS2B_23Sm100TmaWarpSpecializedILi3ELi2ELi32ELb1ELb0EEEJSH_NS5_IJNSJ_ISF_SB_EENSJ_IS12_SB_EEEEEfNS5_IJSB_llEEEfS2J_NS2B_6fusion15FusionCallbacksIS2F_NS2K_17LinearCombinationIffffLNS_15FloatRoundStyleE2EEESH_S2I_JEEENS4_5SM1004TMEM4LOAD26SM100_TMEM_LOAD_32dp32b32xES23_NS1P_INS1Q_ILi2ELi5ELi2EEENS24_ILi32EEENSJ_INS5_IJS12_ST_EEENS5_IJSB_S12_EEEEEEENS4_39AutoVectorizingCopyWithAssumedAlignmentILi128EEENS4_14SM90_TMA_STOREES2Z_S31_S31_EEEvvEEEEvNT_6ParamsE)
        /*0038*/ 	.word	0x00000000


	//----- nvinfo : EIATTR_MIN_STACK_SIZE
	.align		4
.L_27:
        /*003c*/ 	.byte	0x04, 0x12
        /*003e*/ 	.short	(.L_29 - .L_28)
	.align		4
.L_28:
        /*0040*/ 	.word	index@(_ZN7cutlass13device_kernelINS_4gemm6kernel13GemmUniversalIN4cute5tupleIJiiiiEEENS1_10collective13CollectiveMmaINS1_41MainloopSm100TmaUmmaWarpSpecializedSparseILi2ELi2ELi1ENS5_IJNS4_1CILi1EEENSA_ILi2EEESB_EEEEENS5_IJNSA_ILi128EEENSA_ILi256EEESF_EEENS_10bfloat16_tENS5_IJNS4_6LayoutINS5_IJiNS5_IJSC_iEEEiEEENS5_IJlNS5_IJSB_SC_EEElEEEEENSJ_INS5_IJNS5_IJNS5_IJNSA_ILi8EEESC_SP_EEEiEEENS5_IJNS5_IJNSA_ILi16EEESC_NSA_ILi4EEEEEEiEEEiEEENS5_IJNS5_IJNS5_IJSF_SS_NSA_ILi2048EEEEEENSA_ILi16384EEEEEENS5_IJNS5_IJSB_NSA_ILi1024EEENSA_ILi32EEEEEElEEElEEEEEEEESI_NS5_IJlSB_lEEENS4_8TiledMMAINS4_8MMA_AtomIJNS4_27SM100_MMA_F16BF16_SS_SPARSEISI_SI_fLi128ELi256ELNS4_4UMMA5MajorE0ELS1D_0ELNS1C_7ScaleInE0ELS1E_0EEEEEENSJ_INS5_IJSB_SB_SB_EEENS5_IJNSA_ILi0EEES1I_S1I_EEEEENS5_IJNS4_10UnderscoreES1L_S1L_EEEEENS4_23SM90_TMA_LOAD_MULTICASTENS4_14ComposedLayoutINS4_7SwizzleILi3ELi4ELi3EEENS4_25smem_sparse_ptr_flag_bitsILi2ELi16EEENSJ_INS5_IJNS5_IJSB_SP_EEENS5_IJSC_NSA_ILi64EEEEEEEEENS5_IJNS5_IJS1I_SF_EEESM_EEEEEEEvNS4_8identityENS4_13SM90_TMA_LOADENS1P_IS1R_NS4_18smem_ptr_flag_bitsILi16EEENSJ_INS5_IJSP_S1V_EEENS5_IJS1V_SB_EEEEEEEvS22_EENS_8epilogue10collective18CollectiveEpilogueINS2B_23Sm100TmaWarpSpecializedILi3ELi2ELi32ELb1ELb0EEEJSH_NS5_IJNSJ_ISF_SB_EENSJ_IS12_SB_EEEEEfNS5_IJSB_llEEEfS2J_NS2B_6fusion15FusionCallbacksIS2F_NS2K_17LinearCombinationIffffLNS_15FloatRoundStyleE2EEESH_S2I_JEEENS4_5SM1004TMEM4LOAD26SM100_TMEM_LOAD_32dp32b32xES23_NS1P_INS1Q_ILi2ELi5ELi2EEENS24_ILi32EEENSJ_INS5_IJS12_ST_EEENS5_IJSB_S12_EEEEEEENS4_39AutoVectorizingCopyWithAssumedAlignmentILi128EEENS4_14SM90_TMA_STOREES2Z_S31_S31_EEEvvEEEEvNT_6ParamsE)
        /*0044*/ 	.word	0x00000000
.L_29:


//--------------------- .nv.compat                --------------------------
	.section	.nv.compat,"",@"SHT_CUDA_COMPAT_INFO"
	.align	4
        /*0000*/ 	.byte	0x02, 0x09, 0x01, 0x00, 0x02, 0x02, 0x02, 0x00, 0x02, 0x05, 0x05, 0x00, 0x03, 0x07, 0x01, 0x01
        /*0010*/ 	.byte	0x02, 0x03, 0x01, 0x00, 0x02, 0x06, 0x01, 0x00, 0x04, 0x0b, 0x08, 0x00, 0x09, 0x00, 0x00, 0x00
        /*0020*/ 	.byte	0x00, 0x00, 0x00, 0x00


//--------------------- .nv.info._ZN7cutlass13device_kernelINS_4gemm6kernel13GemmUniversalIN4cute5tupleIJiiiiEEENS1_10collective13CollectiveMmaINS1_41MainloopSm100TmaUmmaWarpSpecializedSparseILi2ELi2ELi1ENS5_IJNS4_1CILi1EEENSA_ILi2EEESB_EEEEENS5_IJNSA_ILi128EEENSA_ILi256EEESF_EEENS_10bfloat16_tENS5_IJNS4_6LayoutINS5_IJiNS5_IJSC_iEEEiEEENS5_IJlNS5_IJSB_SC_EEElEEEEENSJ_INS5_IJNS5_IJNS5_IJNSA_ILi8EEESC_SP_EEEiEEENS5_IJNS5_IJNSA_ILi16EEESC_NSA_ILi4EEEEEEiEEEiEEENS5_IJNS5_IJNS5_IJSF_SS_NSA_ILi2048EEEEEENSA_ILi16384EEEEEENS5_IJNS5_IJSB_NSA_ILi1024EEENSA_ILi32EEEEEElEEElEEEEEEEESI_NS5_IJlSB_lEEENS4_8TiledMMAINS4_8MMA_AtomIJNS4_27SM100_MMA_F16BF16_SS_SPARSEISI_SI_fLi128ELi256ELNS4_4UMMA5MajorE0ELS1D_0ELNS1C_7ScaleInE0ELS1E_0EEEEEENSJ_INS5_IJSB_SB_SB_EEENS5_IJNSA_ILi0EEES1I_S1I_EEEEENS5_IJNS4_10UnderscoreES1L_S1L_EEEEENS4_23SM90_TMA_LOAD_MULTICASTENS4_14ComposedLayoutINS4_7SwizzleILi3ELi4ELi3EEENS4_25smem_sparse_ptr_flag_bitsILi2ELi16EEENSJ_INS5_IJNS5_IJSB_SP_EEENS5_IJSC_NSA_ILi64EEEEEEEEENS5_IJNS5_IJS1I_SF_EEESM_EEEEEEEvNS4_8identityENS4_13SM90_TMA_LOADENS1P_IS1R_NS4_18smem_ptr_flag_bitsILi16EEENSJ_INS5_IJSP_S1V_EEENS5_IJS1V_SB_EEEEEEEvS22_EENS_8epilogue10collective18CollectiveEpilogueINS2B_23Sm100TmaWarpSpecializedILi3ELi2ELi32ELb1ELb0EEEJSH_NS5_IJNSJ_ISF_SB_EENSJ_IS12_SB_EEEEEfNS5_IJSB_llEEEfS2J_NS2B_6fusion15FusionCallbacksIS2F_NS2K_17LinearCombinationIffffLNS_15FloatRoundStyleE2EEESH_S2I_JEEENS4_5SM1004TMEM4LOAD26SM100_TMEM_LOAD_32dp32b32xES23_NS1P_INS1Q_ILi2ELi5ELi2EEENS24_ILi32EEENSJ_INS5_IJS12_ST_EEENS5_IJSB_S12_EEEEEEENS4_39AutoVectorizingCopyWithAssumedAlignmentILi128EEENS4_14SM90_TMA_STOREES2Z_S31_S31_EEEvvEEEEvNT_6ParamsE --------------------------
	.section	.nv.info._ZN7cutlass13device_kernelINS_4gemm6kernel13GemmUniversalIN4cute5tupleIJiiiiEEENS1_10collective13CollectiveMmaINS1_41MainloopSm100TmaUmmaWarpSpecializedSparseILi2ELi2ELi1ENS5_IJNS4_1CILi1EEENSA_ILi2EEESB_EEEEENS5_IJNSA_ILi128EEENSA_ILi256EEESF_EEENS_10bfloat16_tENS5_IJNS4_6LayoutINS5_IJiNS5_IJSC_iEEEiEEENS5_IJlNS5_IJSB_SC_EEElEEEEENSJ_INS5_IJNS5_IJNS5_IJNSA_ILi8EEESC_SP_EEEiEEENS5_IJNS5_IJNSA_ILi16EEESC_NSA_ILi4EEEEEEiEEEiEEENS5_IJNS5_IJNS5_IJSF_SS_NSA_ILi2048EEEEEENSA_ILi16384EEEEEENS5_IJNS5_IJSB_NSA_ILi1024EEENSA_ILi32EEEEEElEEElEEEEEEEESI_NS5_IJlSB_lEEENS4_8TiledMMAINS4_8MMA_AtomIJNS4_27SM100_MMA_F16BF16_SS_SPARSEISI_SI_fLi128ELi256ELNS4_4UMMA5MajorE0ELS1D_0ELNS1C_7ScaleInE0ELS1E_0EEEEEENSJ_INS5_IJSB_SB_SB_EEENS5_IJNSA_ILi0EEES1I_S1I_EEEEENS5_IJNS4_10UnderscoreES1L_S1L_EEEEENS4_23SM90_TMA_LOAD_MULTICASTENS4_14ComposedLayoutINS4_7SwizzleILi3ELi4ELi3EEENS4_25smem_sparse_ptr_flag_bitsILi2ELi16EEENSJ_INS5_IJNS5_IJSB_SP_EEENS5_IJSC_NSA_ILi64EEEEEEEEENS5_IJNS5_IJS1I_SF_EEESM_EEEEEEEvNS4_8identityENS4_13SM90_TMA_LOADENS1P_IS1R_NS4_18smem_ptr_flag_bitsILi16EEENSJ_INS5_IJSP_S1V_EEENS5_IJS1V_SB_EEEEEEEvS22_EENS_8epilogue10collective18CollectiveEpilogueINS2B_23Sm100TmaWarpSpecializedILi3ELi2ELi32ELb1ELb0EEEJSH_NS5_IJNSJ_ISF_SB_EENSJ_IS12_SB_EEEEEfNS5_IJSB_llEEEfS2J_NS2B_6fusion15FusionCallbacksIS2F_NS2K_17LinearCombinationIffffLNS_15FloatRoundStyleE2EEESH_S2I_JEEENS4_5SM1004TMEM4LOAD26SM100_TMEM_LOAD_32dp32b32xES23_NS1P_INS1Q_ILi2ELi5ELi2EEENS24_ILi32EEENSJ_INS5_IJS12_ST_EEENS5_IJSB_S12_EEEEEEENS4_39AutoVectorizingCopyWithAssumedAlignmentILi128EEENS4_14SM90_TMA_STOREES2Z_S31_S31_EEEvvEEEEvNT_6ParamsE,"",@"SHT_CUDA_INFO"
	.sectionflags	@""
	.align	4


	//----- nvinfo : EIATTR_CUDA_API_VERSION
	.align		4
        /*0000*/ 	.byte	0x04, 0x37
        /*0002*/ 	.short	(.L_31 - .L_30)
.L_30:
        /*0004*/ 	.word	0x00000082


	//----- nvinfo : EIATTR_KPARAM_INFO
	.align		4
.L_31:
        /*0008*/ 	.byte	0x04, 0x17
        /*000a*/ 	.short	(.L_33 - .L_32)
.L_32:
        /*000c*/ 	.word	0x00000000
        /*0010*/ 	.short	0x0000
        /*0012*/ 	.short	0x0000
        /*0014*/ 	.byte	0x00, 0xf0, 0x01, 0x28


	//----- nvinfo : EIATTR_AT_ENTRY_FRAGMENTS
	.align		4
.L_33:
        /*0018*/ 	.byte	0x04, 0x4f
        /*001a*/ 	.short	(.L_35 - .L_34)


	//   ....[0]....
.L_34:
        /*001c*/ 	.word	0x00000006


	//----- nvinfo : EIATTR_RESERVED_SMEM_USED
	.align		4
.L_35:
        /*0020*/ 	.byte	0x01, 0x41
	.zero		2


	//----- nvinfo : EIATTR_SPARSE_MMA_MASK
	.align		4
        /*0024*/ 	.byte	0x03, 0x50
        /*0026*/ 	.short	0x0040


	//----- nvinfo : EIATTR_TCGEN05_1CTA_USED
	.align		4
        /*0028*/ 	.byte	0x01, 0x51
	.zero		2


	//----- nvinfo : EIATTR_MAXREG_COUNT
	.align		4
        /*002c*/ 	.byte	0x03, 0x1b
        /*002e*/ 	.short	0x00ff


	//----- nvinfo : EIATTR_NUM_BARRIERS
	.align		4
        /*0030*/ 	.byte	0x02, 0x4c
        /*0032*/ 	.byte	0x07
	.zero		1


	//----- nvinfo : EIATTR_EXTERNS
	.align		4
        /*0034*/ 	.byte	0x04, 0x0f
        /*0036*/ 	.short	(.L_37 - .L_36)


	//   ....[0]....
	.align		4
.L_36:
        /*0038*/ 	.word	index@(__assertfail)


	//----- nvinfo : EIATTR_MERCURY_ISA_VERSION
	.align		4
.L_37:
        /*003c*/ 	.byte	0x03, 0x5f
        /*003e*/ 	.short	0x0101


	//----- nvinfo : EIATTR_INT_WARP_WIDE_INSTR_OFFSETS
	.align		4
        /*0040*/ 	.byte	0x04, 0x31
        /*0042*/ 	.short	(.L_39 - .L_38)


	//   ....[0]....
.L_38:
        /*0044*/ 	.word	0x00000cd0


	//   ....[1]....
        /*0048*/ 	.word	0x00000d90


	//   ....[2]....
        /*004c*/ 	.word	0x000036c0


	//   ....[3]....
        /*0050*/ 	.word	0x000036e0


	//   ....[4]....
        /*0054*/ 	.word	0x00003710


	//   ....[5]....
        /*0058*/ 	.word	0x00004360


	//   ....[6]....
        /*005c*/ 	.word	0x00004390


	//   ....[7]....
        /*0060*/ 	.word	0x000044f0


	//   ....[8]....
        /*0064*/ 	.word	0x00004530


	//   ....[9]....
        /*0068*/ 	.word	0x000045e0


	//   ....[10]....
        /*006c*/ 	.word	0x00004720


	//   ....[11]....
        /*0070*/ 	.word	0x00004740


	//   ....[12]....
        /*0074*/ 	.word	0x00004880


	//   ....[13]....
        /*0078*/ 	.word	0x000048e0


	//   ....[14]....
        /*007c*/ 	.word	0x00004990


	//   ....[15]....
        /*0080*/ 	.word	0x00004af0


	//   ....[16]....
        /*0084*/ 	.word	0x00004b00


	//   ....[17]....
        /*0088*/ 	.word	0x00004c20


	//   ....[18]....
        /*008c*/ 	.word	0x00004c80


	//   ....[19]....
        /*0090*/ 	.word	0x00004d30


	//   ....[20]....
        /*0094*/ 	.word	0x00004e50


	//   ....[21]....
        /*0098*/ 	.word	0x00004ed0


	//   ....[22]....
        /*009c*/ 	.word	0x00005010


	//   ....[23]....
        /*00a0*/ 	.word	0x00005050


	//   ....[24]....
        /*00a4*/ 	.word	0x000050b0


	//   ....[25]....
        /*00a8*/ 	.word	0x00005170


	//   ....[26]....
        /*00ac*/ 	.word	0x000051f0


	//   ....[27]....
        /*00b0*/ 	.word	0x00005330


	//   ....[28]....
        /*00b4*/ 	.word	0x00005370


	//   ....[29]....
        /*00b8*/ 	.word	0x000053f0


	//   ....[30]....
        /*00bc*/ 	.word	0x000054d0


	//   ....[31]....
        /*00c0*/ 	.word	0x000054e0


	//   ....[32]....
        /*00c4*/ 	.word	0x00005600


	//   ....[33]....
        /*00c8*/ 	.word	0x00005660


	//   ....[34]....
        /*00cc*/ 	.word	0x00005710


	//   ....[35]....
        /*00d0*/ 	.word	0x00005850


	//   ....[36]....
        /*00d4*/ 	.word	0x00005870


	//   ....[37]....
        /*00d8*/ 	.word	0x000059a0


	//   ....[38]....
        /*00dc*/ 	.word	0x00005a00


	//   ....[39]....
        /*00e0*/ 	.word	0x00005ab0


	//   ....[40]....
        /*00e4*/ 	.word	0x00005c10


	//   ....[41]....
        /*00e8*/ 	.word	0x00005c60


	//   ....[42]....
        /*00ec*/ 	.word	0x00005d80


	//   ....[43]....
        /*00f0*/ 	.word	0x00005de0


	//   ....[44]....
        /*00f4*/ 	.word	0x00005e90


	//----- nvinfo : EIATTR_COOP_GROUP_MASK_REGIDS
	.align		4
.L_39:
        /*00f8*/ 	.byte	0x04, 0x29
        /*00fa*/ 	.short	(.L_41 - .L_40)


	//   ....[0]....
.L_40:
        /*00fc*/ 	.word	0xffffffff


	//   ....[1]....
        /*0100*/ 	.word	0xffffffff


	//   ....[2]....
        /*0104*/ 	.word	0xffffffff


	//   ....[3]....
        /*0108*/ 	.word	0xffffffff


	//   ....[4]....
        /*010c*/ 	.word	0xffffffff


	//   ....[5]....
        /*0110*/ 	.word	0xffffffff


	//   ....[6]....
        /*0114*/ 	.word	0xffffffff


	//   ....[7]....
        /*0118*/ 	.word	0xffffffff


	//   ....[8]....
        /*011c*/ 	.word	0xffffffff


	//   ....[9]....
        /*0120*/ 	.word	0xffffffff


	//   ....[10]....
        /*0124*/ 	.word	0xffffffff


	//   ....[11]....
        /*0128*/ 	.word	0xffffffff


	//   ....[12]....
        /*012c*/ 	.word	0xffffffff


	//   ....[13]....
        /*0130*/ 	.word	0xffffffff


	//----- nvinfo : EIATTR_COOP_GROUP_INSTR_OFFSETS
	.align		4
.L_41:
        /*0134*/ 	.byte	0x04, 0x28
        /*0136*/ 	.short	(.L_43 - .L_42)


	//   ....[0]....
.L_42:
        /*0138*/ 	.word	0x00000080


	//   ....[1]....
        /*013c*/ 	.word	0x00000520


	//   ....[2]....
        /*0140*/ 	.word	0x00000670


	//   ....[3]....
        /*0144*/ 	.word	0x000007f0


	//   ....[4]....
        /*0148*/ 	.word	0x000008f0


	//   ....[5]....
        /*014c*/ 	.word	0x00000a60


	//   ....[6]....
        /*0150*/ 	.word	0x00000ba0


	//   ....[7]....
        /*0154*/ 	.word	0x00000e00


	//   ....[8]....
        /*0158*/ 	.word	0x00001ca0


	//   ....[9]....
        /*015c*/ 	.word	0x000029f0


	//   ....[10]....
        /*0160*/ 	.word	0x00002c00


	//   ....[11]....
        /*0164*/ 	.word	0x00002c30


	//   ....[12]....
        /*0168*/ 	.word	0x000035a0


	//   ....[13]....
        /*016c*/ 	.word	0x000037d0


	//----- nvinfo : EIATTR_VRC_CTA_INIT_COUNT
	.align		4
.L_43:
        /*0170*/ 	.byte	0x02, 0x4a
        /*0172*/ 	.byte	0x80
	.zero		1


	//----- nvinfo : EIATTR_SYSCALL_OFFSETS
	.align		4
        /*0174*/ 	.byte	0x04, 0x46
        /*0176*/ 	.short	(.L_45 - .L_44)


	//   ....[0]....
.L_44:
        /*0178*/ 	.word	0x00006c00


	//   ....[1]....
        /*017c*/ 	.word	0x00006cf0


	//   ....[2]....
        /*0180*/ 	.word	0x00007900


	//   ....[3]....
        /*0184*/ 	.word	0x00008810


	//   ....[4]....
        /*0188*/ 	.word	0x00009750


	//   ....[5]....
        /*018c*/ 	.word	0x0000a6a0


	//   ....[6]....
        /*0190*/ 	.word	0x0000b5f0


	//   ....[7]....
        /*0194*/ 	.word	0x0000c540


	//   ....[8]....
        /*0198*/ 	.word	0x0000d490


	//   ....[9]....
        /*019c*/ 	.word	0x0000e380


	//----- nvinfo : EIATTR_MBARRIER_INSTR_OFFSETS
	.align		4
.L_45:
        /*01a0*/ 	.byte	0x04, 0x39
        /*01a2*/ 	.short	(.L_47 - .L_46)


	//   ....[0]....
.L_46:
        /*01a4*/ 	.word	0x00000620
        /*01a8*/ 	.word	0x000000ff
        /*01ac*/ 	.word	0x00000000
        /*01b0*/ 	.short	0x0100
        /*01b2*/ 	.byte	0x04
	.zero		1


	//   ....[1]....
        /*01b4*/ 	.word	0x00000630
        /*01b8*/ 	.word	0x000000ff
        /*01bc*/ 	.word	0x00000010
        /*01c0*/ 	.short	0x0100
        /*01c2*/ 	.byte	0x04
	.zero		1


	//   ....[2]....
        /*01c4*/ 	.word	0x00000640
        /*01c8*/ 	.word	0x000000ff
        /*01cc*/ 	.word	0x00000008
        /*01d0*/ 	.short	0x0100
        /*01d2*/ 	.byte	0x04
	.zero		1


	//   ....[3]....
        /*01d4*/ 	.word	0x00000650
        /*01d8*/ 	.word	0x000000ff
        /*01dc*/ 	.word	0x00000018
        /*01e0*/ 	.short	0x0100
        /*01e2*/ 	.byte	0x04
	.zero		1


	//   ....[4]....
        /*01e4*/ 	.word	0x00000780
        /*01e8*/ 	.word	0x000000ff
        /*01ec*/ 	.word	0x00000020
        /*01f0*/ 	.short	0x0100
        /*01f2*/ 	.byte	0x04
	.zero		1


	//   ....[5]....
        /*01f4*/ 	.word	0x00000790
        /*01f8*/ 	.word	0x000000ff
        /*01fc*/ 	.word	0x00000038
        /*0200*/ 	.short	0x0100
        /*0202*/ 	.byte	0x04
	.zero		1


	//   ....[6]....
        /*0204*/ 	.word	0x000007a0
        /*0208*/ 	.word	0x000000ff
        /*020c*/ 	.word	0x00000028
        /*0210*/ 	.short	0x0100
        /*0212*/ 	.byte	0x04
	.zero		1


	//   ....[7]....
        /*0214*/ 	.word	0x000007b0
        /*0218*/ 	.word	0x000000ff
        /*021c*/ 	.word	0x00000040
        /*0220*/ 	.short	0x0100
        /*0222*/ 	.byte	0x04
	.zero		1


	//   ....[8]....
        /*0224*/ 	.word	0x000007c0
        /*0228*/ 	.word	0x000000ff
        /*022c*/ 	.word	0x00000030
        /*0230*/ 	.short	0x0100
        /*0232*/ 	.byte	0x04
	.zero		1


	//   ....[9]....
        /*0234*/ 	.word	0x000007d0
        /*0238*/ 	.word	0x000000ff
        /*023c*/ 	.word	0x00000048
        /*0240*/ 	.short	0x0100
        /*0242*/ 	.byte	0x04
	.zero		1


	//   ....[10]....
        /*0244*/ 	.word	0x000008c0
        /*0248*/ 	.word	0x000000ff
        /*024c*/ 	.word	0x00000050
        /*0250*/ 	.short	0x0100
        /*0252*/ 	.byte	0x06
	.zero		1


	//   ....[11]....
        /*0254*/ 	.word	0x000008d0
        /*0258*/ 	.word	0x000000ff
        /*025c*/ 	.word	0x00000058
        /*0260*/ 	.short	0x0100
        /*0262*/ 	.byte	0x06
	.zero		1


	//   ....[12]....
        /*0264*/ 	.word	0x00000a10
        /*0268*/ 	.word	0x000000ff
        /*026c*/ 	.word	0x00000060
        /*0270*/ 	.short	0x0100
        /*0272*/ 	.byte	0x06
	.zero		1


	//   ....[13]....
        /*0274*/ 	.word	0x00000a20
        /*0278*/ 	.word	0x000000ff
        /*027c*/ 	.word	0x00000070
        /*0280*/ 	.short	0x0100
        /*0282*/ 	.byte	0x06
	.zero		1


	//   ....[14]....
        /*0284*/ 	.word	0x00000a30
        /*0288*/ 	.word	0x000000ff
        /*028c*/ 	.word	0x00000068
        /*0290*/ 	.short	0x0100
        /*0292*/ 	.byte	0x06
	.zero		1


	//   ....[15]....
        /*0294*/ 	.word	0x00000a40
        /*0298*/ 	.word	0x000000ff
        /*029c*/ 	.word	0x00000078
        /*02a0*/ 	.short	0x0100
        /*02a2*/ 	.byte	0x06
	.zero		1


	//   ....[16]....
        /*02a4*/ 	.word	0x00000b70
        /*02a8*/ 	.word	0x000000ff
        /*02ac*/ 	.word	0x00000080
        /*02b0*/ 	.short	0x0100
        /*02b2*/ 	.byte	0x04
	.zero		1


	//   ....[17]....
        /*02b4*/ 	.word	0x00000b80
        /*02b8*/ 	.word	0x000000ff
        /*02bc*/ 	.word	0x00000088
        /*02c0*/ 	.short	0x0100
        /*02c2*/ 	.byte	0x04
	.zero		1


	//   ....[18]....
        /*02c4*/ 	.word	0x00000c80
        /*02c8*/ 	.word	0x000000ff
        /*02cc*/ 	.word	0x00000090
        /*02d0*/ 	.short	0x0100
        /*02d2*/ 	.byte	0x04
	.zero		1


	//   ....[19]....
        /*02d4*/ 	.word	0x00000c90
        /*02d8*/ 	.word	0x000000ff
        /*02dc*/ 	.word	0x000000a0
        /*02e0*/ 	.short	0x0100
        /*02e2*/ 	.byte	0x04
	.zero		1


	//   ....[20]....
        /*02e4*/ 	.word	0x00000ca0
        /*02e8*/ 	.word	0x000000ff
        /*02ec*/ 	.word	0x00000098
        /*02f0*/ 	.short	0x0100
        /*02f2*/ 	.byte	0x04
	.zero		1


	//   ....[21]....
        /*02f4*/ 	.word	0x00000cb0
        /*02f8*/ 	.word	0x000000ff
        /*02fc*/ 	.word	0x000000a8
        /*0300*/ 	.short	0x0100
        /*0302*/ 	.byte	0x04
	.zero		1


	//   ....[22]....
        /*0304*/ 	.word	0x00000db0
        /*0308*/ 	.word	0x000000ff
        /*030c*/ 	.word	0x000000b0
        /*0310*/ 	.short	0x0100
        /*0312*/ 	.byte	0x06
	.zero		1


	//   ....[23]....
        /*0314*/ 	.word	0x00001830
        /*0318*/ 	.word	0x00000003
        /*031c*/ 	.word	0x000000a0
        /*0320*/ 	.short	0x010a
        /*0322*/ 	.byte	0xff
	.zero		1


	//   ....[24]....
        /*0324*/ 	.word	0x00001860
        /*0328*/ 	.word	0x00000003
        /*032c*/ 	.word	0x00000090
        /*0330*/ 	.short	0x0101
        /*0332*/ 	.byte	0xff
	.zero		1


	//   ....[25]....
        /*0334*/ 	.word	0x000018d0
        /*0338*/ 	.word	0x000000ff
        /*033c*/ 	.word	0x00000010
        /*0340*/ 	.short	0x010a
        /*0342*/ 	.byte	0x04
	.zero		1


	//   ....[26]....
        /*0344*/ 	.word	0x000019f0
        /*0348*/ 	.word	0x000000ff
        /*034c*/ 	.word	0x00000010
        /*0350*/ 	.short	0x010a
        /*0352*/ 	.byte	0x21
	.zero		1


	//   ....[27]....
        /*0354*/ 	.word	0x00001b00
        /*0358*/ 	.word	0x000000ff
        /*035c*/ 	.word	0x00000010
        /*0360*/ 	.short	0x010a
        /*0362*/ 	.byte	0x05
	.zero		1


	//   ....[28]....
        /*0364*/ 	.word	0x00001c80
        /*0368*/ 	.word	0x000000ff
        /*036c*/ 	.word	0x00000058
        /*0370*/ 	.short	0x0101
        /*0372*/ 	.byte	0x06
	.zero		1


	//   ....[29]....
        /*0374*/ 	.word	0x00001cb0
        /*0378*/ 	.word	0x00000003
        /*037c*/ 	.word	0x00000060
        /*0380*/ 	.short	0x010a
        /*0382*/ 	.byte	0xff
	.zero		1


	//   ....[30]....
        /*0384*/ 	.word	0x00001e00
        /*0388*/ 	.word	0x00000000
        /*038c*/ 	.word	0x00000000
        /*0390*/ 	.short	0x0101
        /*0392*/ 	.byte	0xff
	.zero		1


	//   ....[31]....
        /*0394*/ 	.word	0x00002390
        /*0398*/ 	.word	0x000000ff
        /*039c*/ 	.word	0x00000000
        /*03a0*/ 	.short	0x010a
        /*03a2*/ 	.byte	0x04
	.zero		1


	//   ....[32]....
        /*03a4*/ 	.word	0x00002430
        /*03a8*/ 	.word	0x00000000
        /*03ac*/ 	.word	0x00000000
        /*03b0*/ 	.short	0x010a
        /*03b2*/ 	.byte	0xff
	.zero		1


	//   ....[33]....
        /*03b4*/ 	.word	0x00002550
        /*03b8*/ 	.word	0x00000000
        /*03bc*/ 	.word	0x00000090
        /*03c0*/ 	.short	0x010a
        /*03c2*/ 	.byte	0xff
	.zero		1


	//   ....[34]....
        /*03c4*/ 	.word	0x000025b0
        /*03c8*/ 	.word	0x00000004
        /*03cc*/ 	.word	0x00000000
        /*03d0*/ 	.short	0x0101
        /*03d2*/ 	.byte	0xff
	.zero		1


	//   ....[35]....
        /*03d4*/ 	.word	0x000025d0
        /*03d8*/ 	.word	0x000000ff
        /*03dc*/ 	.word	0x00000070
        /*03e0*/ 	.short	0x010a
        /*03e2*/ 	.byte	0x04
	.zero		1


	//   ....[36]....
        /*03e4*/ 	.word	0x000026f0
        /*03e8*/ 	.word	0x00000000
        /*03ec*/ 	.word	0x00000060
        /*03f0*/ 	.short	0x010a
        /*03f2*/ 	.byte	0xff
	.zero		1


	//   ....[37]....
        /*03f4*/ 	.word	0x00002800
        /*03f8*/ 	.word	0x00000000
        /*03fc*/ 	.word	0x00000000
        /*0400*/ 	.short	0x0101
        /*0402*/ 	.byte	0xff
	.zero		1


	//   ....[38]....
        /*0404*/ 	.word	0x00002890
        /*0408*/ 	.word	0x000000ff
        /*040c*/ 	.word	0x00000070
        /*0410*/ 	.short	0x0106
        /*0412*/ 	.byte	0x04
	.zero		1


	//   ....[39]....
        /*0414*/ 	.word	0x000028b0
        /*0418*/ 	.word	0x000000ff
        /*041c*/ 	.word	0x00000070
        /*0420*/ 	.short	0x010a
        /*0422*/ 	.byte	0x04
	.zero		1


	//   ....[40]....
        /*0424*/ 	.word	0x00002940
        /*0428*/ 	.word	0x000000ff
        /*042c*/ 	.word	0x00000070
        /*0430*/ 	.short	0x0106
        /*0432*/ 	.byte	0x07
	.zero		1


	//   ....[41]....
        /*0434*/ 	.word	0x00002980
        /*0438*/ 	.word	0x00000000
        /*043c*/ 	.word	0x00000070
        /*0440*/ 	.short	0x010a
        /*0442*/ 	.byte	0xff
	.zero		1


	//   ....[42]....
        /*0444*/ 	.word	0x00002f90
        /*0448*/ 	.word	0x00000000
        /*044c*/ 	.word	0x00000060
        /*0450*/ 	.short	0x010a
        /*0452*/ 	.byte	0xff
	.zero		1


	//   ....[43]....
        /*0454*/ 	.word	0x00003050
        /*0458*/ 	.word	0x00000000
        /*045c*/ 	.word	0x00000000
        /*0460*/ 	.short	0x0101
        /*0462*/ 	.byte	0xff
	.zero		1


	//   ....[44]....
        /*0464*/ 	.word	0x00003110
        /*0468*/ 	.word	0x000000ff
        /*046c*/ 	.word	0x00000000
        /*0470*/ 	.short	0x010a
        /*0472*/ 	.byte	0x04
	.zero		1


	//   ....[45]....
        /*0474*/ 	.word	0x00003180
        /*0478*/ 	.word	0x000000ff
        /*047c*/ 	.word	0x00000000
        /*0480*/ 	.short	0x010a
        /*0482*/ 	.byte	0x08
	.zero		1


	//   ....[46]....
        /*0484*/ 	.word	0x00003270
        /*0488*/ 	.word	0x000000ff
        /*048c*/ 	.word	0x00000000
        /*0490*/ 	.short	0x010a
        /*0492*/ 	.byte	0x04
	.zero		1


	//   ....[47]....
        /*0494*/ 	.word	0x000032b0
        /*0498*/ 	.word	0x000000ff
        /*049c*/ 	.word	0x00000088
        /*04a0*/ 	.short	0x010a
        /*04a2*/ 	.byte	0x0d
	.zero		1


	//   ....[48]....
        /*04a4*/ 	.word	0x00003580
        /*04a8*/ 	.word	0x000000ff
        /*04ac*/ 	.word	0x000000b0
        /*04b0*/ 	.short	0x010a
        /*04b2*/ 	.byte	0x0d
	.zero		1


	//   ....[49]....
        /*04b4*/ 	.word	0x00003aa0
        /*04b8*/ 	.word	0x00000008
        /*04bc*/ 	.word	0x00000060
        /*04c0*/ 	.short	0x010a
        /*04c2*/ 	.byte	0xff
	.zero		1


	//   ....[50]....
        /*04c4*/ 	.word	0x00003c10
        /*04c8*/ 	.word	0x00000000
        /*04cc*/ 	.word	0x00000000
        /*04d0*/ 	.short	0x0101
        /*04d2*/ 	.byte	0xff
	.zero		1


	//   ....[51]....
        /*04d4*/ 	.word	0x000040e0
        /*04d8*/ 	.word	0x000000ff
        /*04dc*/ 	.word	0x00000058
        /*04e0*/ 	.short	0x010a
        /*04e2*/ 	.byte	0x20
	.zero		1


	//   ....[52]....
        /*04e4*/ 	.word	0x000042c0
        /*04e8*/ 	.word	0x000000ff
        /*04ec*/ 	.word	0x00000038
        /*04f0*/ 	.short	0x010a
        /*04f2*/ 	.byte	0x10
	.zero		1


	//   ....[53]....
        /*04f4*/ 	.word	0x00004620
        /*04f8*/ 	.word	0x000000ff
        /*04fc*/ 	.word	0x00000020
        /*0500*/ 	.short	0x010b
        /*0502*/ 	.byte	0x10
	.zero		1


	//   ....[54]....
        /*0504*/ 	.word	0x000046a0
        /*0508*/ 	.word	0x000000ff
        /*050c*/ 	.word	0x00000000
        /*0510*/ 	.short	0x0101
        /*0512*/ 	.byte	0x04
	.zero		1


	//   ....[55]....
        /*0514*/ 	.word	0x000046c0
        /*0518*/ 	.word	0x000000ff
        /*051c*/ 	.word	0x00000038
        /*0520*/ 	.short	0x010a
        /*0522*/ 	.byte	0x11
	.zero		1


	//   ....[56]....
        /*0524*/ 	.word	0x000049d0
        /*0528*/ 	.word	0x000000ff
        /*052c*/ 	.word	0x00000020
        /*0530*/ 	.short	0x010b
        /*0532*/ 	.byte	0x11
	.zero		1


	//   ....[57]....
        /*0534*/ 	.word	0x00004a50
        /*0538*/ 	.word	0x000000ff
        /*053c*/ 	.word	0x00000000
        /*0540*/ 	.short	0x0101
        /*0542*/ 	.byte	0x04
	.zero		1


	//   ....[58]....
        /*0544*/ 	.word	0x00004a70
        /*0548*/ 	.word	0x000000ff
        /*054c*/ 	.word	0x00000038
        /*0550*/ 	.short	0x010a
        /*0552*/ 	.byte	0x10
	.zero		1


	//   ....[59]....
        /*0554*/ 	.word	0x00004d70
        /*0558*/ 	.word	0x000000ff
        /*055c*/ 	.word	0x00000020
        /*0560*/ 	.short	0x010b
        /*0562*/ 	.byte	0x10
	.zero		1


	//   ....[60]....
        /*0564*/ 	.word	0x00004df0
        /*0568*/ 	.word	0x000000ff
        /*056c*/ 	.word	0x00000000
        /*0570*/ 	.short	0x0101
        /*0572*/ 	.byte	0x04
	.zero		1


	//   ....[61]....
        /*0574*/ 	.word	0x00004e10
        /*0578*/ 	.word	0x000000ff
        /*057c*/ 	.word	0x00000038
        /*0580*/ 	.short	0x010a
        /*0582*/ 	.byte	0x15
	.zero		1


	//   ....[62]....
        /*0584*/ 	.word	0x000050f0
        /*0588*/ 	.word	0x000000ff
        /*058c*/ 	.word	0x00000020
        /*0590*/ 	.short	0x010b
        /*0592*/ 	.byte	0x15
	.zero		1


	//   ....[63]....
        /*0594*/ 	.word	0x00005110
        /*0598*/ 	.word	0x000000ff
        /*059c*/ 	.word	0x00000000
        /*05a0*/ 	.short	0x0101
        /*05a2*/ 	.byte	0x04
	.zero		1


	//   ....[64]....
        /*05a4*/ 	.word	0x00005130
        /*05a8*/ 	.word	0x000000ff
        /*05ac*/ 	.word	0x00000038
        /*05b0*/ 	.short	0x010a
        /*05b2*/ 	.byte	0x06
	.zero		1


	//   ....[65]....
        /*05b4*/ 	.word	0x00005430
        /*05b8*/ 	.word	0x000000ff
        /*05bc*/ 	.word	0x00000020
        /*05c0*/ 	.short	0x010b
        /*05c2*/ 	.byte	0x06
	.zero		1


	//   ....[66]....
        /*05c4*/ 	.word	0x00005440
        /*05c8*/ 	.word	0x000000ff
        /*05cc*/ 	.word	0x00000000
        /*05d0*/ 	.short	0x0101
        /*05d2*/ 	.byte	0x04
	.zero		1


	//   ....[67]....
        /*05d4*/ 	.word	0x00005450
        /*05d8*/ 	.word	0x000000ff
        /*05dc*/ 	.word	0x00000038
        /*05e0*/ 	.short	0x010a
        /*05e2*/ 	.byte	0x10
	.zero		1


	//   ....[68]....
        /*05e4*/ 	.word	0x00005750
        /*05e8*/ 	.word	0x000000ff
        /*05ec*/ 	.word	0x00000020
        /*05f0*/ 	.short	0x010b
        /*05f2*/ 	.byte	0x10
	.zero		1


	//   ....[69]....
        /*05f4*/ 	.word	0x000057d0
        /*05f8*/ 	.word	0x000000ff
        /*05fc*/ 	.word	0x00000000
        /*0600*/ 	.short	0x0101
        /*0602*/ 	.byte	0x04
	.zero		1


	//   ....[70]....
        /*0604*/ 	.word	0x000057f0
        /*0608*/ 	.word	0x000000ff
        /*060c*/ 	.word	0x00000038
        /*0610*/ 	.short	0x010a
        /*0612*/ 	.byte	0x11
	.zero		1


	//   ....[71]....
        /*0614*/ 	.word	0x00005af0
        /*0618*/ 	.word	0x000000ff
        /*061c*/ 	.word	0x00000020
        /*0620*/ 	.short	0x010b
        /*0622*/ 	.byte	0x11
	.zero		1


	//   ....[72]....
        /*0624*/ 	.word	0x00005b70
        /*0628*/ 	.word	0x000000ff
        /*062c*/ 	.word	0x00000000
        /*0630*/ 	.short	0x0101
        /*0632*/ 	.byte	0x04
	.zero		1


	//   ....[73]....
        /*0634*/ 	.word	0x00005b90
        /*0638*/ 	.word	0x000000ff
        /*063c*/ 	.word	0x00000038
        /*0640*/ 	.short	0x010a
        /*0642*/ 	.byte	0x10
	.zero		1


	//   ....[74]....
        /*0644*/ 	.word	0x00005ef0
        /*0648*/ 	.word	0x000000ff
        /*064c*/ 	.word	0x00000020
        /*0650*/ 	.short	0x010b
        /*0652*/ 	.byte	0x10
	.zero		1


	//   ....[75]....
        /*0654*/ 	.word	0x00005f70
        /*0658*/ 	.word	0x000000ff
        /*065c*/ 	.word	0x00000000
        /*0660*/ 	.short	0x0101
        /*0662*/ 	.byte	0x04
	.zero		1


	//   ....[76]....
        /*0664*/ 	.word	0x00005fc0
        /*0668*/ 	.word	0x000000ff
        /*066c*/ 	.word	0x00000000
        /*0670*/ 	.short	0x010a
        /*0672*/ 	.byte	0x04
	.zero		1


	//   ....[77]....
        /*0674*/ 	.word	0x00006050
        /*0678*/ 	.word	0x000000ff
        /*067c*/ 	.word	0x00000000
        /*0680*/ 	.short	0x010a
        /*0682*/ 	.byte	0x05
	.zero		1


	//   ....[78]....
        /*0684*/ 	.word	0x000060f0
        /*0688*/ 	.word	0x00000000
        /*068c*/ 	.word	0x00000000
        /*0690*/ 	.short	0x010a
        /*0692*/ 	.byte	0xff
	.zero		1


	//   ....[79]....
        /*0694*/ 	.word	0x00006460
        /*0698*/ 	.word	0x00000000
        /*069c*/ 	.word	0x00000060
        /*06a0*/ 	.short	0x010a
        /*06a2*/ 	.byte	0xff
	.zero		1


	//   ....[80]....
        /*06a4*/ 	.word	0x00006530
        /*06a8*/ 	.word	0x00000000
        /*06ac*/ 	.word	0x00000000
        /*06b0*/ 	.short	0x0101
        /*06b2*/ 	.byte	0xff
	.zero		1


	//   ....[81]....
        /*06b4*/ 	.word	0x00007220
        /*06b8*/ 	.word	0x00000004
        /*06bc*/ 	.word	0x00000020
        /*06c0*/ 	.short	0x010a
        /*06c2*/ 	.byte	0xff
	.zero		1


	//   ....[82]....
        /*06c4*/ 	.word	0x00007320
        /*06c8*/ 	.word	0x000000ff
        /*06cc*/ 	.word	0x00000080
        /*06d0*/ 	.short	0x010a
        /*06d2*/ 	.byte	0x2f
	.zero		1


	//   ....[83]....
        /*06d4*/ 	.word	0x000073e0
        /*06d8*/ 	.word	0x00000004
        /*06dc*/ 	.word	0x00000020
        /*06e0*/ 	.short	0x010a
        /*06e2*/ 	.byte	0xff
	.zero		1


	//   ....[84]....
        /*06e4*/ 	.word	0x000077e0
        /*06e8*/ 	.word	0x000000ff
        /*06ec*/ 	.word	0x00000080
        /*06f0*/ 	.short	0x010a
        /*06f2*/ 	.byte	0x2f
	.zero		1


	//   ....[85]....
        /*06f4*/ 	.word	0x00007990
        /*06f8*/ 	.word	0x000000ff
        /*06fc*/ 	.word	0x00000000
        /*0700*/ 	.short	0x0101
        /*0702*/ 	.byte	0x04
	.zero		1


	//   ....[86]....
        /*0704*/ 	.word	0x00008310
        /*0708*/ 	.word	0x00000000
        /*070c*/ 	.word	0x00000000
        /*0710*/ 	.short	0x0101
        /*0712*/ 	.byte	0xff
	.zero		1


	//   ....[87]....
        /*0714*/ 	.word	0x00008320
        /*0718*/ 	.word	0x00000005
        /*071c*/ 	.word	0x00000020
        /*0720*/ 	.short	0x010a
        /*0722*/ 	.byte	0xff
	.zero		1


	//   ....[88]....
        /*0724*/ 	.word	0x00008400
        /*0728*/ 	.word	0x00000005
        /*072c*/ 	.word	0x00000020
        /*0730*/ 	.short	0x010a
        /*0732*/ 	.byte	0xff
	.zero		1


	//   ....[89]....
        /*0734*/ 	.word	0x00009230
        /*0738*/ 	.word	0x00000027
        /*073c*/ 	.word	0x00000000
        /*0740*/ 	.short	0x0101
        /*0742*/ 	.byte	0xff
	.zero		1


	//   ....[90]....
        /*0744*/ 	.word	0x000092a0
        /*0748*/ 	.word	0x00000005
        /*074c*/ 	.word	0x00000020
        /*0750*/ 	.short	0x010a
        /*0752*/ 	.byte	0xff
	.zero		1


	//   ....[91]....
        /*0754*/ 	.word	0x00009340
        /*0758*/ 	.word	0x00000005
        /*075c*/ 	.word	0x00000020
        /*0760*/ 	.short	0x010a
        /*0762*/ 	.byte	0xff
	.zero		1


	//   ....[92]....
        /*0764*/ 	.word	0x0000a180
        /*0768*/ 	.word	0x00000027
        /*076c*/ 	.word	0x00000000
        /*0770*/ 	.short	0x0101
        /*0772*/ 	.byte	0xff
	.zero		1


	//   ....[93]....
        /*0774*/ 	.word	0x0000a1f0
        /*0778*/ 	.word	0x00000005
        /*077c*/ 	.word	0x00000020
        /*0780*/ 	.short	0x010a
        /*0782*/ 	.byte	0xff
	.zero		1


	//   ....[94]....
        /*0784*/ 	.word	0x0000a290
        /*0788*/ 	.word	0x00000005
        /*078c*/ 	.word	0x00000020
        /*0790*/ 	.short	0x010a
        /*0792*/ 	.byte	0xff
	.zero		1


	//   ....[95]....
        /*0794*/ 	.word	0x0000b0d0
        /*0798*/ 	.word	0x00000027
        /*079c*/ 	.word	0x00000000
        /*07a0*/ 	.short	0x0101
        /*07a2*/ 	.byte	0xff
	.zero		1


	//   ....[96]....
        /*07a4*/ 	.word	0x0000b140
        /*07a8*/ 	.word	0x00000005
        /*07ac*/ 	.word	0x00000020
        /*07b0*/ 	.short	0x010a
        /*07b2*/ 	.byte	0xff
	.zero		1


	//   ....[97]....
        /*07b4*/ 	.word	0x0000b1e0
        /*07b8*/ 	.word	0x00000005
        /*07bc*/ 	.word	0x00000020
        /*07c0*/ 	.short	0x010a
        /*07c2*/ 	.byte	0xff
	.zero		1


	//   ....[98]....
        /*07c4*/ 	.word	0x0000c020
        /*07c8*/ 	.word	0x00000027
        /*07cc*/ 	.word	0x00000000
        /*07d0*/ 	.short	0x0101
        /*07d2*/ 	.byte	0xff
	.zero		1


	//   ....[99]....
        /*07d4*/ 	.word	0x0000c090
        /*07d8*/ 	.word	0x00000005
        /*07dc*/ 	.word	0x00000020
        /*07e0*/ 	.short	0x010a
        /*07e2*/ 	.byte	0xff
	.zero		1


	//   ....[100]....
        /*07e4*/ 	.word	0x0000c130
        /*07e8*/ 	.word	0x00000005
        /*07ec*/ 	.word	0x00000020
        /*07f0*/ 	.short	0x010a
        /*07f2*/ 	.byte	0xff
	.zero		1


	//   ....[101]....
        /*07f4*/ 	.word	0x0000cf70
        /*07f8*/ 	.word	0x00000027
        /*07fc*/ 	.word	0x00000000
        /*0800*/ 	.short	0x0101
        /*0802*/ 	.byte	0xff
	.zero		1


	//   ....[102]....
        /*0804*/ 	.word	0x0000cfe0
        /*0808*/ 	.word	0x00000005
        /*080c*/ 	.word	0x00000020
        /*0810*/ 	.short	0x010a
        /*0812*/ 	.byte	0xff
	.zero		1


	//   ....[103]....
        /*0814*/ 	.word	0x0000d080
        /*0818*/ 	.word	0x00000005
        /*081c*/ 	.word	0x00000020
        /*0820*/ 	.short	0x010a
        /*0822*/ 	.byte	0xff
	.zero		1


	//   ....[104]....
        /*0824*/ 	.word	0x0000dea0
        /*0828*/ 	.word	0x00000027
        /*082c*/ 	.word	0x00000000
        /*0830*/ 	.short	0x0101
        /*0832*/ 	.byte	0xff
	.zero		1


	//   ....[105]....
        /*0834*/ 	.word	0x0000df10
        /*0838*/ 	.word	0x00000003
        /*083c*/ 	.word	0x00000020
        /*0840*/ 	.short	0x010a
        /*0842*/ 	.byte	0xff
	.zero		1


	//   ....[106]....
        /*0844*/ 	.word	0x0000dfc0
        /*0848*/ 	.word	0x00000003
        /*084c*/ 	.word	0x00000020
        /*0850*/ 	.short	0x010a
        /*0852*/ 	.byte	0xff
	.zero		1


	//   ....[107]....
        /*0854*/ 	.word	0x0000edc0
        /*0858*/ 	.word	0x00000000
        /*085c*/ 	.word	0x00000000
        /*0860*/ 	.short	0x0101
        /*0862*/ 	.byte	0xff
	.zero		1


	//   ....[108]....
        /*0864*/ 	.word	0x0000eec0
        /*0868*/ 	.word	0x000000ff
        /*086c*/ 	.word	0x000000b0
        /*0870*/ 	.short	0x0101
        /*0872*/ 	.byte	0x2f
	.zero		1


	//   ....[109]....
        /*0874*/ 	.word	0x0000f050
        /*0878*/ 	.word	0x000000ff
        /*087c*/ 	.word	0x00000000
        /*0880*/ 	.short	0x0101
        /*0882*/ 	.byte	0x04
	.zero		1


	//   ....[110]....
        /*0884*/ 	.word	0x0000f070
        /*0888*/ 	.word	0x00000003
        /*088c*/ 	.word	0x000000a0
        /*0890*/ 	.short	0x010a
        /*0892*/ 	.byte	0xff
	.zero		1


	//   ....[111]....
        /*0894*/ 	.word	0x0000f0d0
        /*0898*/ 	.word	0x00000000
        /*089c*/ 	.word	0x00000010
        /*08a0*/ 	.short	0x010a
        /*08a2*/ 	.byte	0xff
	.zero		1


	//   ....[112]....
        /*08a4*/ 	.word	0x0000f120
        /*08a8*/ 	.word	0x00000003
        /*08ac*/ 	.word	0x00000060
        /*08b0*/ 	.short	0x010a
        /*08b2*/ 	.byte	0xff
	.zero		1


	//   ....[113]....
        /*08b4*/ 	.word	0x0000f180
        /*08b8*/ 	.word	0x00000000
        /*08bc*/ 	.word	0x00000000
        /*08c0*/ 	.short	0x010a
        /*08c2*/ 	.byte	0xff
	.zero		1


	//   ....[114]....
        /*08c4*/ 	.word	0x0000f1d0
        /*08c8*/ 	.word	0x00000000
        /*08cc*/ 	.word	0x00000090
        /*08d0*/ 	.short	0x010a
        /*08d2*/ 	.byte	0xff
	.zero		1


	//   ....[115]....
        /*08d4*/ 	.word	0x0000f230
        /*08d8*/ 	.word	0x00000000
        /*08dc*/ 	.word	0x00000070
        /*08e0*/ 	.short	0x010a
        /*08e2*/ 	.byte	0xff
	.zero		1


	//   ....[116]....
        /*08e4*/ 	.word	0x0000f280
        /*08e8*/ 	.word	0x00000000
        /*08ec*/ 	.word	0x00000060
        /*08f0*/ 	.short	0x010a
        /*08f2*/ 	.byte	0xff
	.zero		1


	//   ....[117]....
        /*08f4*/ 	.word	0x0000f2e0
        /*08f8*/ 	.word	0x00000000
        /*08fc*/ 	.word	0x00000070
        /*0900*/ 	.short	0x010a
        /*0902*/ 	.byte	0xff
	.zero		1


	//   ....[118]....
        /*0904*/ 	.word	0x0000f330
        /*0908*/ 	.word	0x00000000
        /*090c*/ 	.word	0x00000060
        /*0910*/ 	.short	0x010a
        /*0912*/ 	.byte	0xff
	.zero		1


	//   ....[119]....
        /*0914*/ 	.word	0x0000f390
        /*0918*/ 	.word	0x00000000
        /*091c*/ 	.word	0x00000000
        /*0920*/ 	.short	0x010a
        /*0922*/ 	.byte	0xff
	.zero		1


	//   ....[120]....
        /*0924*/ 	.word	0x0000f3f0
        /*0928*/ 	.word	0x00000000
        /*092c*/ 	.word	0x00000088
        /*0930*/ 	.short	0x010a
        /*0932*/ 	.byte	0xff
	.zero		1


	//   ....[121]....
        /*0934*/ 	.word	0x0000f450
        /*0938*/ 	.word	0x00000000
        /*093c*/ 	.word	0x000000b0
        /*0940*/ 	.short	0x010a
        /*0942*/ 	.byte	0xff
	.zero		1


	//   ....[122]....
        /*0944*/ 	.word	0x0000f4a0
        /*0948*/ 	.word	0x00000008
        /*094c*/ 	.word	0x00000060
        /*0950*/ 	.short	0x010a
        /*0952*/ 	.byte	0xff
	.zero		1


	//   ....[123]....
        /*0954*/ 	.word	0x0000f500
        /*0958*/ 	.word	0x00000000
        /*095c*/ 	.word	0x00000058
        /*0960*/ 	.short	0x010a
        /*0962*/ 	.byte	0xff
	.zero		1


	//   ....[124]....
        /*0964*/ 	.word	0x0000f560
        /*0968*/ 	.word	0x00000000
        /*096c*/ 	.word	0x00000038
        /*0970*/ 	.short	0x010a
        /*0972*/ 	.byte	0xff
	.zero		1


	//   ....[125]....
        /*0974*/ 	.word	0x0000f5c0
        /*0978*/ 	.word	0x00000000
        /*097c*/ 	.word	0x00000038
        /*0980*/ 	.short	0x010a
        /*0982*/ 	.byte	0xff
	.zero		1


	//   ....[126]....
        /*0984*/ 	.word	0x0000f620
        /*0988*/ 	.word	0x00000000
        /*098c*/ 	.word	0x00000038
        /*0990*/ 	.short	0x010a
        /*0992*/ 	.byte	0xff
	.zero		1


	//   ....[127]....
        /*0994*/ 	.word	0x0000f680
        /*0998*/ 	.word	0x00000000
        /*099c*/ 	.word	0x00000038
        /*09a0*/ 	.short	0x010a
        /*09a2*/ 	.byte	0xff
	.zero		1


	//   ....[128]....
        /*09a4*/ 	.word	0x0000f6e0
        /*09a8*/ 	.word	0x00000000
        /*09ac*/ 	.word	0x00000038
        /*09b0*/ 	.short	0x010a
        /*09b2*/ 	.byte	0xff
	.zero		1


	//   ....[129]....
        /*09b4*/ 	.word	0x0000f740
        /*09b8*/ 	.word	0x00000000
        /*09bc*/ 	.word	0x00000038
        /*09c0*/ 	.short	0x010a
        /*09c2*/ 	.byte	0xff
	.zero		1


	//   ....[130]....
        /*09c4*/ 	.word	0x0000f7a0
        /*09c8*/ 	.word	0x00000000
        /*09cc*/ 	.word	0x00000038
        /*09d0*/ 	.short	0x010a
        /*09d2*/ 	.byte	0xff
	.zero		1


	//   ....[131]....
        /*09d4*/ 	.word	0x0000f800
        /*09d8*/ 	.word	0x00000000
        /*09dc*/ 	.word	0x00000038
        /*09e0*/ 	.short	0x010a
        /*09e2*/ 	.byte	0xff
	.zero		1


	//   ....[132]....
        /*09e4*/ 	.word	0x0000f860
        /*09e8*/ 	.word	0x00000000
        /*09ec*/ 	.word	0x00000000
        /*09f0*/ 	.short	0x010a
        /*09f2*/ 	.byte	0xff
	.zero		1


	//   ....[133]....
        /*09f4*/ 	.word	0x0000f8c0
        /*09f8*/ 	.word	0x00000000
        /*09fc*/ 	.word	0x00000000
        /*0a00*/ 	.short	0x010a
        /*0a02*/ 	.byte	0xff
	.zero		1


	//   ....[134]....
        /*0a04*/ 	.word	0x0000f910
        /*0a08*/ 	.word	0x00000000
        /*0a0c*/ 	.word	0x00000060
        /*0a10*/ 	.short	0x010a
        /*0a12*/ 	.byte	0xff
	.zero		1


	//   ....[135]....
        /*0a14*/ 	.word	0x0000f960
        /*0a18*/ 	.word	0x00000004
        /*0a1c*/ 	.word	0x00000020
        /*0a20*/ 	.short	0x010a
        /*0a22*/ 	.byte	0xff
	.zero		1


	//   ....[136]....
        /*0a24*/ 	.word	0x0000f9c0
        /*0a28*/ 	.word	0x00000003
        /*0a2c*/ 	.word	0x00000080
        /*0a30*/ 	.short	0x010a
        /*0a32*/ 	.byte	0xff
	.zero		1


	//   ....[137]....
        /*0a34*/ 	.word	0x0000fa10
        /*0a38*/ 	.word	0x00000005
        /*0a3c*/ 	.word	0x00000020
        /*0a40*/ 	.short	0x010a
        /*0a42*/ 	.byte	0xff
	.zero		1


	//   ....[138]....
        /*0a44*/ 	.word	0x0000fa60
        /*0a48*/ 	.word	0x00000005
        /*0a4c*/ 	.word	0x00000020
        /*0a50*/ 	.short	0x010a
        /*0a52*/ 	.byte	0xff
	.zero		1


	//   ....[139]....
        /*0a54*/ 	.word	0x0000fab0
        /*0a58*/ 	.word	0x00000005
        /*0a5c*/ 	.word	0x00000020
        /*0a60*/ 	.short	0x010a
        /*0a62*/ 	.byte	0xff
	.zero		1


	//   ....[140]....
        /*0a64*/ 	.word	0x0000fb00
        /*0a68*/ 	.word	0x00000005
        /*0a6c*/ 	.word	0x00000020
        /*0a70*/ 	.short	0x010a
        /*0a72*/ 	.byte	0xff
	.zero		1


	//   ....[141]....
        /*0a74*/ 	.word	0x0000fb50
        /*0a78*/ 	.word	0x00000005
        /*0a7c*/ 	.word	0x00000020
        /*0a80*/ 	.short	0x010a
        /*0a82*/ 	.byte	0xff
	.zero		1


	//   ....[142]....
        /*0a84*/ 	.word	0x0000fba0
        /*0a88*/ 	.word	0x00000005
        /*0a8c*/ 	.word	0x00000020
        /*0a90*/ 	.short	0x010a
        /*0a92*/ 	.byte	0xff
	.zero		1


	//   ....[143]....
        /*0a94*/ 	.word	0x0000fbf0
        /*0a98*/ 	.word	0x00000003
        /*0a9c*/ 	.word	0x00000020
        /*0aa0*/ 	.short	0x010a
        /*0aa2*/ 	.byte	0xff
	.zero		1


	//----- nvinfo : EIATTR_NUM_MBARRIERS
	.align		4
.L_47:
        /*0aa4*/ 	.byte	0x03, 0x38
        /*0aa6*/ 	.short	0x0017


	//----- nvinfo : EIATTR_EXIT_INSTR_OFFSETS
	.align		4
        /*0aa8*/ 	.byte	0x04, 0x1c
        /*0aaa*/ 	.short	(.L_49 - .L_48)


	//   ....[0]....
.L_48:
        /*0aac*/ 	.word	0x00002460


	//   ....[1]....
        /*0ab0*/ 	.word	0x00002950


	//   ....[2]....
        /*0ab4*/ 	.word	0x000029b0


	//   ....[3]....
        /*0ab8*/ 	.word	0x000037e0


	//   ....[4]....
        /*0abc*/ 	.word	0x00006120


	//   ....[5]....
        /*0ac0*/ 	.word	0x00006160


	//   ....[6]....
        /*0ac4*/ 	.word	0x0000ef40


	//   ....[7]....
        /*0ac8*/ 	.word	0x0000efc0


	//   ....[8]....
        /*0acc*/ 	.word	0x0000eff0


	//   ....[9]....
        /*0ad0*/ 	.word	0x0000f060


	//----- nvinfo : EIATTR_MAX_THREADS
	.align		4
.L_49:
        /*0ad4*/ 	.byte	0x04, 0x05
        /*0ad6*/ 	.short	(.L_51 - .L_50)
.L_50:
        /*0ad8*/ 	.word	0x00000100
        /*0adc*/ 	.word	0x00000001
        /*0ae0*/ 	.word	0x00000001


	//----- nvinfo : EIATTR_CRS_STACK_SIZE
	.align		4
.L_51:
        /*0ae4*/ 	.byte	0x04, 0x1e
        /*0ae6*/ 	.short	(.L_53 - .L_52)
.L_52:
        /*0ae8*/ 	.word	0x00000000


	//----- nvinfo : EIATTR_CBANK_PARAM_SIZE
	.align		4
.L_53:
        /*0aec*/ 	.byte	0x03, 0x19
        /*0aee*/ 	.short	0x0a00


	//----- nvinfo : EIATTR_PARAM_CBANK
	.align		4
        /*0af0*/ 	.byte	0x04, 0x0a
        /*0af2*/ 	.short	(.L_55 - .L_54)
	.align		4
.L_54:
        /*0af4*/ 	.word	index@(.nv.constant0._ZN7cutlass13device_kernelINS_4gemm6kernel13GemmUniversalIN4cute5tupleIJiiiiEEENS1_10collective13CollectiveMmaINS1_41MainloopSm100TmaUmmaWarpSpecializedSparseILi2ELi2ELi1ENS5_IJNS4_1CILi1EEENSA_ILi2EEESB_EEEEENS5_IJNSA_ILi128EEENSA_ILi256EEESF_EEENS_10bfloat16_tENS5_IJNS4_6LayoutINS5_IJiNS5_IJSC_iEEEiEEENS5_IJlNS5_IJSB_SC_EEElEEEEENSJ_INS5_IJNS5_IJNS5_IJNSA_ILi8EEESC_SP_EEEiEEENS5_IJNS5_IJNSA_ILi16EEESC_NSA_ILi4EEEEEEiEEEiEEENS5_IJNS5_IJNS5_IJSF_SS_NSA_ILi2048EEEEEENSA_ILi16384EEEEEENS5_IJNS5_IJSB_NSA_ILi1024EEENSA_ILi32EEEEEElEEElEEEEEEEESI_NS5_IJlSB_lEEENS4_8TiledMMAINS4_8MMA_AtomIJNS4_27SM100_MMA_F16BF16_SS_SPARSEISI_SI_fLi128ELi256ELNS4_4UMMA5MajorE0ELS1D_0ELNS1C_7ScaleInE0ELS1E_0EEEEEENSJ_INS5_IJSB_SB_SB_EEENS5_IJNSA_ILi0EEES1I_S1I_EEEEENS5_IJNS4_10UnderscoreES1L_S1L_EEEEENS4_23SM90_TMA_LOAD_MULTICASTENS4_14ComposedLayoutINS4_7SwizzleILi3ELi4ELi3EEENS4_25smem_sparse_ptr_flag_bitsILi2ELi16EEENSJ_INS5_IJNS5_IJSB_SP_EEENS5_IJSC_NSA_ILi64EEEEEEEEENS5_IJNS5_IJS1I_SF_EEESM_EEEEEEEvNS4_8identityENS4_13SM90_TMA_LOADENS1P_IS1R_NS4_18smem_ptr_flag_bitsILi16EEENSJ_INS5_IJSP_S1V_EEENS5_IJS1V_SB_EEEEEEEvS22_EENS_8epilogue10collective18CollectiveEpilogueINS2B_23Sm100TmaWarpSpecializedILi3ELi2ELi32ELb1ELb0EEEJSH_NS5_IJNSJ_ISF_SB_EENSJ_IS12_SB_EEEEEfNS5_IJSB_llEEEfS2J_NS2B_6fusion15FusionCallbacksIS2F_NS2K_17LinearCombinationIffffLNS_15FloatRoundStyleE2EEESH_S2I_JEEENS4_5SM1004TMEM4LOAD26SM100_TMEM_LOAD_32dp32b32xES23_NS1P_INS1Q_ILi2ELi5ELi2EEENS24_ILi32EEENSJ_INS5_IJS12_ST_EEENS5_IJSB_S12_EEEEEEENS4_39AutoVectorizingCopyWithAssumedAlignmentILi128EEENS4_14SM90_TMA_STOREES2Z_S31_S31_EEEvvEEEEvNT_6ParamsE)
        /*0af8*/ 	.short	0x0380
        /*0afa*/ 	.short	0x0a00


	//----- nvinfo : EIATTR_SW_WAR
	.align		4
.L_55:
        /*0afc*/ 	.byte	0x04, 0x36
        /*0afe*/ 	.short	(.L_57 - .L_56)
.L_56:
        /*0b00*/ 	.word	0x00000008
.L_57:


//--------------------- .nv.callgraph             --------------------------
	.section	.nv.callgraph,"",@"SHT_CUDA_CALLGRAPH"
	.align	4
	.sectionentsize	8
	.align		4
        /*0000*/ 	.word	0x00000000
	.align		4
        /*0004*/ 	.word	0xffffffff
	.align		4
        /*0008*/ 	.word	index@(_ZN7cutlass13device_kernelINS_4gemm6kernel13GemmUniversalIN4cute5tupleIJiiiiEEENS1_10collective13CollectiveMmaINS1_41MainloopSm100TmaUmmaWarpSpecializedSparseILi2ELi2ELi1ENS5_IJNS4_1CILi1EEENSA_ILi2EEESB_EEEEENS5_IJNSA_ILi128EEENSA_ILi256EEESF_EEENS_10bfloat16_tENS5_IJNS4_6LayoutINS5_IJiNS5_IJSC_iEEEiEEENS5_IJlNS5_IJSB_SC_EEElEEEEENSJ_INS5_IJNS5_IJNS5_IJNSA_ILi8EEESC_SP_EEEiEEENS5_IJNS5_IJNSA_ILi16EEESC_NSA_ILi4EEEEEEiEEEiEEENS5_IJNS5_IJNS5_IJSF_SS_NSA_ILi2048EEEEEENSA_ILi16384EEEEEENS5_IJNS5_IJSB_NSA_ILi1024EEENSA_ILi32EEEEEElEEElEEEEEEEESI_NS5_IJlSB_lEEENS4_8TiledMMAINS4_8MMA_AtomIJNS4_27SM100_MMA_F16BF16_SS_SPARSEISI_SI_fLi128ELi256ELNS4_4UMMA5MajorE0ELS1D_0ELNS1C_7ScaleInE0ELS1E_0EEEEEENSJ_INS5_IJSB_SB_SB_EEENS5_IJNSA_ILi0EEES1I_S1I_EEEEENS5_IJNS4_10UnderscoreES1L_S1L_EEEEENS4_23SM90_TMA_LOAD_MULTICASTENS4_14ComposedLayoutINS4_7SwizzleILi3ELi4ELi3EEENS4_25smem_sparse_ptr_flag_bitsILi2ELi16EEENSJ_INS5_IJNS5_IJSB_SP_EEENS5_IJSC_NSA_ILi64EEEEEEEEENS5_IJNS5_IJS1I_SF_EEESM_EEEEEEEvNS4_8identityENS4_13SM90_TMA_LOADENS1P_IS1R_NS4_18smem_ptr_flag_bitsILi16EEENSJ_INS5_IJSP_S1V_EEENS5_IJS1V_SB_EEEEEEEvS22_EENS_8epilogue10collective18CollectiveEpilogueINS2B_23Sm100TmaWarpSpecializedILi3ELi2ELi32ELb1ELb0EEEJSH_NS5_IJNSJ_ISF_SB_EENSJ_IS12_SB_EEEEEfNS5_IJSB_llEEEfS2J_NS2B_6fusion15FusionCallbacksIS2F_NS2K_17LinearCombinationIffffLNS_15FloatRoundStyleE2EEESH_S2I_JEEENS4_5SM1004TMEM4LOAD26SM100_TMEM_LOAD_32dp32b32xES23_NS1P_INS1Q_ILi2ELi5ELi2EEENS24_ILi32EEENSJ_INS5_IJS12_ST_EEENS5_IJSB_S12_EEEEEEENS4_39AutoVectorizingCopyWithAssumedAlignmentILi128EEENS4_14SM90_TMA_STOREES2Z_S31_S31_EEEvvEEEEvNT_6ParamsE)
	.align		4
        /*000c*/ 	.word	index@(__assertfail)
	.align		4
        /*0010*/ 	.word	0x00000000
	.align		4
        /*0014*/ 	.word	0xfffffffe
	.align		4
        /*0018*/ 	.word	0x00000000
	.align		4
        /*001c*/ 	.word	0xfffffffd
	.align		4
        /*0020*/ 	.word	0x00000000
	.align		4
        /*0024*/ 	.word	0xfffffffc


//--------------------- .nv.constant4             --------------------------
	.section	.nv.constant4,"a",@progbits
	.align	8
	.align		8
.nv.constant4:
        /*0000*/ 	.dword	__assertfail
	.align		8
        /*0008*/ 	.dword	__unnamed_1
	.align		8
        /*0010*/ 	.dword	__unnamed_2
	.align		8
        /*0018*/ 	.dword	_ZN39_INTERNAL_7a0dee60_4_k_cu_7f50c2c5_29434cuda3std3__45__cpo5beginE
	.align		8
        /*0020*/ 	.dword	_ZN39_INTERNAL_7a0dee60_4_k_cu_7f50c2c5_29434cuda3std3__45__cpo3endE
	.align		8
        /*0028*/ 	.dword	_ZN39_INTERNAL_7a0dee60_4_k_cu_7f50c2c5_29434cuda3std3__45__cpo6cbeginE
	.align		8
        /*0030*/ 	.dword	_ZN39_INTERNAL_7a0dee60_4_k_cu_7f50c2c5_29434cuda3std3__45__cpo4cendE
	.align		8
        /*0038*/ 	.dword	_ZN39_INTERNAL_7a0dee60_4_k_cu_7f50c2c5_29434cuda3std3__441_GLOBAL__N__7a0dee60_4_k_cu_7f50c2c5_29436ignoreE
	.align		8
        /*0040*/ 	.dword	_ZN39_INTERNAL_7a0dee60_4_k_cu_7f50c2c5_29434cuda3std3__419piecewise_constructE
	.align		8
        /*0048*/ 	.dword	_ZN39_INTERNAL_7a0dee60_4_k_cu_7f50c2c5_29434cuda3std3__48in_placeE
	.align		8
        /*0050*/ 	.dword	_ZN39_INTERNAL_7a0dee60_4_k_cu_7f50c2c5_29434cuda3std6ranges3__45__cpo4swapE
	.align		8
        /*0058*/ 	.dword	_ZN39_INTERNAL_7a0dee60_4_k_cu_7f50c2c5_29434cuda3std6ranges3__45__cpo9iter_moveE
	.align		8
        /*0060*/ 	.dword	_ZN39_INTERNAL_7a0dee60_4_k_cu_7f50c2c5_29434cute7productE
	.align		8
        /*0068*/ 	.dword	_ZN39_INTERNAL_7a0dee60_4_k_cu_7f50c2c5_29434cute1_E
	.align		8
        /*0070*/ 	.dword	$str$25
	.align		8
        /*0078*/ 	.dword	$str$26
	.align		8
        /*0080*/ 	.dword	$str$27
	.align		8
        /*0088*/ 	.dword	$str$28


//--------------------- .text._ZN7cutlass13device_kernelINS_4gemm6kernel13GemmUniversalIN4cute5tupleIJiiiiEEENS1_10collective13CollectiveMmaINS1_41MainloopSm100TmaUmmaWarpSpecializedSparseILi2ELi2ELi1ENS5_IJNS4_1CILi1EEENSA_ILi2EEESB_EEEEENS5_IJNSA_ILi128EEENSA_ILi256EEESF_EEENS_10bfloat16_tENS5_IJNS4_6LayoutINS5_IJiNS5_IJSC_iEEEiEEENS5_IJlNS5_IJSB_SC_EEElEEEEENSJ_INS5_IJNS5_IJNS5_IJNSA_ILi8EEESC_SP_EEEiEEENS5_IJNS5_IJNSA_ILi16EEESC_NSA_ILi4EEEEEEiEEEiEEENS5_IJNS5_IJNS5_IJSF_SS_NSA_ILi2048EEEEEENSA_ILi16384EEEEEENS5_IJNS5_IJSB_NSA_ILi1024EEENSA_ILi32EEEEEElEEElEEEEEEEESI_NS5_IJlSB_lEEENS4_8TiledMMAINS4_8MMA_AtomIJNS4_27SM100_MMA_F16BF16_SS_SPARSEISI_SI_fLi128ELi256ELNS4_4UMMA5MajorE0ELS1D_0ELNS1C_7ScaleInE0ELS1E_0EEEEEENSJ_INS5_IJSB_SB_SB_EEENS5_IJNSA_ILi0EEES1I_S1I_EEEEENS5_IJNS4_10UnderscoreES1L_S1L_EEEEENS4_23SM90_TMA_LOAD_MULTICASTENS4_14ComposedLayoutINS4_7SwizzleILi3ELi4ELi3EEENS4_25smem_sparse_ptr_flag_bitsILi2ELi16EEENSJ_INS5_IJNS5_IJSB_SP_EEENS5_IJSC_NSA_ILi64EEEEEEEEENS5_IJNS5_IJS1I_SF_EEESM_EEEEEEEvNS4_8identityENS4_13SM90_TMA_LOADENS1P_IS1R_NS4_18smem_ptr_flag_bitsILi16EEENSJ_INS5_IJSP_S1V_EEENS5_IJS1V_SB_EEEEEEEvS22_EENS_8epilogue10collective18CollectiveEpilogueINS2B_23Sm100TmaWarpSpecializedILi3ELi2ELi32ELb1ELb0EEEJSH_NS5_IJNSJ_ISF_SB_EENSJ_IS12_SB_EEEEEfNS5_IJSB_llEEEfS2J_NS2B_6fusion15FusionCallbacksIS2F_NS2K_17LinearCombinationIffffLNS_15FloatRoundStyleE2EEESH_S2I_JEEENS4_5SM1004TMEM4LOAD26SM100_TMEM_LOAD_32dp32b32xES23_NS1P_INS1Q_ILi2ELi5ELi2EEENS24_ILi32EEENSJ_INS5_IJS12_ST_EEENS5_IJSB_S12_EEEEEEENS4_39AutoVectorizingCopyWithAssumedAlignmentILi128EEENS4_14SM90_TMA_STOREES2Z_S31_S31_EEEvvEEEEvNT_6ParamsE --------------------------
	.section	.text._ZN7cutlass13device_kernelINS_4gemm6kernel13GemmUniversalIN4cute5tupleIJiiiiEEENS1_10collective13CollectiveMmaINS1_41MainloopSm100TmaUmmaWarpSpecializedSparseILi2ELi2ELi1ENS5_IJNS4_1CILi1EEENSA_ILi2EEESB_EEEEENS5_IJNSA_ILi128EEENSA_ILi256EEESF_EEENS_10bfloat16_tENS5_IJNS4_6LayoutINS5_IJiNS5_IJSC_iEEEiEEENS5_IJlNS5_IJSB_SC_EEElEEEEENSJ_INS5_IJNS5_IJNS5_IJNSA_ILi8EEESC_SP_EEEiEEENS5_IJNS5_IJNSA_ILi16EEESC_NSA_ILi4EEEEEEiEEEiEEENS5_IJNS5_IJNS5_IJSF_SS_NSA_ILi2048EEEEEENSA_ILi16384EEEEEENS5_IJNS5_IJSB_NSA_ILi1024EEENSA_ILi32EEEEEElEEElEEEEEEEESI_NS5_IJlSB_lEEENS4_8TiledMMAINS4_8MMA_AtomIJNS4_27SM100_MMA_F16BF16_SS_SPARSEISI_SI_fLi128ELi256ELNS4_4UMMA5MajorE0ELS1D_0ELNS1C_7ScaleInE0ELS1E_0EEEEEENSJ_INS5_IJSB_SB_SB_EEENS5_IJNSA_ILi0EEES1I_S1I_EEEEENS5_IJNS4_10UnderscoreES1L_S1L_EEEEENS4_23SM90_TMA_LOAD_MULTICASTENS4_14ComposedLayoutINS4_7SwizzleILi3ELi4ELi3EEENS4_25smem_sparse_ptr_flag_bitsILi2ELi16EEENSJ_INS5_IJNS5_IJSB_SP_EEENS5_IJSC_NSA_ILi64EEEEEEEEENS5_IJNS5_IJS1I_SF_EEESM_EEEEEEEvNS4_8identityENS4_13SM90_TMA_LOADENS1P_IS1R_NS4_18smem_ptr_flag_bitsILi16EEENSJ_INS5_IJSP_S1V_EEENS5_IJS1V_SB_EEEEEEEvS22_EENS_8epilogue10collective18CollectiveEpilogueINS2B_23Sm100TmaWarpSpecializedILi3ELi2ELi32ELb1ELb0EEEJSH_NS5_IJNSJ_ISF_SB_EENSJ_IS12_SB_EEEEEfNS5_IJSB_llEEEfS2J_NS2B_6fusion15FusionCallbacksIS2F_NS2K_17LinearCombinationIffffLNS_15FloatRoundStyleE2EEESH_S2I_JEEENS4_5SM1004TMEM4LOAD26SM100_TMEM_LOAD_32dp32b32xES23_NS1P_INS1Q_ILi2ELi5ELi2EEENS24_ILi32EEENSJ_INS5_IJS12_ST_EEENS5_IJSB_S12_EEEEEEENS4_39AutoVectorizingCopyWithAssumedAlignmentILi128EEENS4_14SM90_TMA_STOREES2Z_S31_S31_EEEvvEEEEvNT_6ParamsE,"ax",@progbits
	.align	128
.text._ZN7cutlass13device_kernelINS_4gemm6kernel13GemmUniversalIN4cute5tupleIJiiiiEEENS1_10collective13CollectiveMmaINS1_41MainloopSm100TmaUmmaWarpSpecializedSparseILi2ELi2ELi1ENS5_IJNS4_1CILi1EEENSA_ILi2EEESB_EEEEENS5_IJNSA_ILi128EEENSA_ILi256EEESF_EEENS_10bfloat16_tENS5_IJNS4_6LayoutINS5_IJiNS5_IJSC_iEEEiEEENS5_IJlNS5_IJSB_SC_EEElEEEEENSJ_INS5_IJNS5_IJNS5_IJNSA_ILi8EEESC_SP_EEEiEEENS5_IJNS5_IJNSA_ILi16EEESC_NSA_ILi4EEEEEEiEEEiEEENS5_IJNS5_IJNS5_IJSF_SS_NSA_ILi2048EEEEEENSA_ILi16384EEEEEENS5_IJNS5_IJSB_NSA_ILi1024EEENSA_ILi32EEEEEElEEElEEEEEEEESI_NS5_IJlSB_lEEENS4_8TiledMMAINS4_8MMA_AtomIJNS4_27SM100_MMA_F16BF16_SS_SPARSEISI_SI_fLi128ELi256ELNS4_4UMMA5MajorE0ELS1D_0ELNS1C_7ScaleInE0ELS1E_0EEEEEENSJ_INS5_IJSB_SB_SB_EEENS5_IJNSA_ILi0EEES1I_S1I_EEEEENS5_IJNS4_10UnderscoreES1L_S1L_EEEEENS4_23SM90_TMA_LOAD_MULTICASTENS4_14ComposedLayoutINS4_7SwizzleILi3ELi4ELi3EEENS4_25smem_sparse_ptr_flag_bitsILi2ELi16EEENSJ_INS5_IJNS5_IJSB_SP_EEENS5_IJSC_NSA_ILi64EEEEEEEEENS5_IJNS5_IJS1I_SF_EEESM_EEEEEEEvNS4_8identityENS4_13SM90_TMA_LOADENS1P_IS1R_NS4_18smem_ptr_flag_bitsILi16EEENSJ_INS5_IJSP_S1V_EEENS5_IJS1V_SB_EEEEEEEvS22_EENS_8epilogue10collective18CollectiveEpilogueINS2B_23Sm100TmaWarpSpecializedILi3ELi2ELi32ELb1ELb0EEEJSH_NS5_IJNSJ_ISF_SB_EENSJ_IS12_SB_EEEEEfNS5_IJSB_llEEEfS2J_NS2B_6fusion15FusionCallbacksIS2F_NS2K_17LinearCombinationIffffLNS_15FloatRoundStyleE2EEESH_S2I_JEEENS4_5SM1004TMEM4LOAD26SM100_TMEM_LOAD_32dp32b32xES23_NS1P_INS1Q_ILi2ELi5ELi2EEENS24_ILi32EEENSJ_INS5_IJS12_ST_EEENS5_IJSB_S12_EEEEEEENS4_39AutoVectorizingCopyWithAssumedAlignmentILi128EEENS4_14SM90_TMA_STOREES2Z_S31_S31_EEEvvEEEEvNT_6ParamsE:
        .type           _ZN7cutlass13device_kernelINS_4gemm6kernel13GemmUniversalIN4cute5tupleIJiiiiEEENS1_10collective13CollectiveMmaINS1_41MainloopSm100TmaUmmaWarpSpecializedSparseILi2ELi2ELi1ENS5_IJNS4_1CILi1EEENSA_ILi2EEESB_EEEEENS5_IJNSA_ILi128EEENSA_ILi256EEESF_EEENS_10bfloat16_tENS5_IJNS4_6LayoutINS5_IJiNS5_IJSC_iEEEiEEENS5_IJlNS5_IJSB_SC_EEElEEEEENSJ_INS5_IJNS5_IJNS5_IJNSA_ILi8EEESC_SP_EEEiEEENS5_IJNS5_IJNSA_ILi16EEESC_NSA_ILi4EEEEEEiEEEiEEENS5_IJNS5_IJNS5_IJSF_SS_NSA_ILi2048EEEEEENSA_ILi16384EEEEEENS5_IJNS5_IJSB_NSA_ILi1024EEENSA_ILi32EEEEEElEEElEEEEEEEESI_NS5_IJlSB_lEEENS4_8TiledMMAINS4_8MMA_AtomIJNS4_27SM100_MMA_F16BF16_SS_SPARSEISI_SI_fLi128ELi256ELNS4_4UMMA5MajorE0ELS1D_0ELNS1C_7ScaleInE0ELS1E_0EEEEEENSJ_INS5_IJSB_SB_SB_EEENS5_IJNSA_ILi0EEES1I_S1I_EEEEENS5_IJNS4_10UnderscoreES1L_S1L_EEEEENS4_23SM90_TMA_LOAD_MULTICASTENS4_14ComposedLayoutINS4_7SwizzleILi3ELi4ELi3EEENS4_25smem_sparse_ptr_flag_bitsILi2ELi16EEENSJ_INS5_IJNS5_IJSB_SP_EEENS5_IJSC_NSA_ILi64EEEEEEEEENS5_IJNS5_IJS1I_SF_EEESM_EEEEEEEvNS4_8identityENS4_13SM90_TMA_LOADENS1P_IS1R_NS4_18smem_ptr_flag_bitsILi16EEENSJ_INS5_IJSP_S1V_EEENS5_IJS1V_SB_EEEEEEEvS22_EENS_8epilogue10collective18CollectiveEpilogueINS2B_23Sm100TmaWarpSpecializedILi3ELi2ELi32ELb1ELb0EEEJSH_NS5_IJNSJ_ISF_SB_EENSJ_IS12_SB_EEEEEfNS5_IJSB_llEEEfS2J_NS2B_6fusion15FusionCallbacksIS2F_NS2K_17LinearCombinationIffffLNS_15FloatRoundStyleE2EEESH_S2I_JEEENS4_5SM1004TMEM4LOAD26SM100_TMEM_LOAD_32dp32b32xES23_NS1P_INS1Q_ILi2ELi5ELi2EEENS24_ILi32EEENSJ_INS5_IJS12_ST_EEENS5_IJSB_S12_EEEEEEENS4_39AutoVectorizingCopyWithAssumedAlignmentILi128EEENS4_14SM90_TMA_STOREES2Z_S31_S31_EEEvvEEEEvNT_6ParamsE,@function
        .size           _ZN7cutlass13device_kernelINS_4gemm6kernel13GemmUniversalIN4cute5tupleIJiiiiEEENS1_10collective13CollectiveMmaINS1_41MainloopSm100TmaUmmaWarpSpecializedSparseILi2ELi2ELi1ENS5_IJNS4_1CILi1EEENSA_ILi2EEESB_EEEEENS5_IJNSA_ILi128EEENSA_ILi256EEESF_EEENS_10bfloat16_tENS5_IJNS4_6LayoutINS5_IJiNS5_IJSC_iEEEiEEENS5_IJlNS5_IJSB_SC_EEElEEEEENSJ_INS5_IJNS5_IJNS5_IJNSA_ILi8EEESC_SP_EEEiEEENS5_IJNS5_IJNSA_ILi16EEESC_NSA_ILi4EEEEEEiEEEiEEENS5_IJNS5_IJNS5_IJSF_SS_NSA_ILi2048EEEEEENSA_ILi16384EEEEEENS5_IJNS5_IJSB_NSA_ILi1024EEENSA_ILi32EEEEEElEEElEEEEEEEESI_NS5_IJlSB_lEEENS4_8TiledMMAINS4_8MMA_AtomIJNS4_27SM100_MMA_F16BF16_SS_SPARSEISI_SI_fLi128ELi256ELNS4_4UMMA5MajorE0ELS1D_0ELNS1C_7ScaleInE0ELS1E_0EEEEEENSJ_INS5_IJSB_SB_SB_EEENS5_IJNSA_ILi0EEES1I_S1I_EEEEENS5_IJNS4_10UnderscoreES1L_S1L_EEEEENS4_23SM90_TMA_LOAD_MULTICASTENS4_14ComposedLayoutINS4_7SwizzleILi3ELi4ELi3EEENS4_25smem_sparse_ptr_flag_bitsILi2ELi16EEENSJ_INS5_IJNS5_IJSB_SP_EEENS5_IJSC_NSA_ILi64EEEEEEEEENS5_IJNS5_IJS1I_SF_EEESM_EEEEEEEvNS4_8identityENS4_13SM90_TMA_LOADENS1P_IS1R_NS4_18smem_ptr_flag_bitsILi16EEENSJ_INS5_IJSP_S1V_EEENS5_IJS1V_SB_EEEEEEEvS22_EENS_8epilogue10collective18CollectiveEpilogueINS2B_23Sm100TmaWarpSpecializedILi3ELi2ELi32ELb1ELb0EEEJSH_NS5_IJNSJ_ISF_SB_EENSJ_IS12_SB_EEEEEfNS5_IJSB_llEEEfS2J_NS2B_6fusion15FusionCallbacksIS2F_NS2K_17LinearCombinationIffffLNS_15FloatRoundStyleE2EEESH_S2I_JEEENS4_5SM1004TMEM4LOAD26SM100_TMEM_LOAD_32dp32b32xES23_NS1P_INS1Q_ILi2ELi5ELi2EEENS24_ILi32EEENSJ_INS5_IJS12_ST_EEENS5_IJSB_S12_EEEEEEENS4_39AutoVectorizingCopyWithAssumedAlignmentILi128EEENS4_14SM90_TMA_STOREES2Z_S31_S31_EEEvvEEEEvNT_6ParamsE,(.L_x_213 - _ZN7cutlass13device_kernelINS_4gemm6kernel13GemmUniversalIN4cute5tupleIJiiiiEEENS1_10collective13CollectiveMmaINS1_41MainloopSm100TmaUmmaWarpSpecializedSparseILi2ELi2ELi1ENS5_IJNS4_1CILi1EEENSA_ILi2EEESB_EEEEENS5_IJNSA_ILi128EEENSA_ILi256EEESF_EEENS_10bfloat16_tENS5_IJNS4_6LayoutINS5_IJiNS5_IJSC_iEEEiEEENS5_IJlNS5_IJSB_SC_EEElEEEEENSJ_INS5_IJNS5_IJNS5_IJNSA_ILi8EEESC_SP_EEEiEEENS5_IJNS5_IJNSA_ILi16EEESC_NSA_ILi4EEEEEEiEEEiEEENS5_IJNS5_IJNS5_IJSF_SS_NSA_ILi2048EEEEEENSA_ILi16384EEEEEENS5_IJNS5_IJSB_NSA_ILi1024EEENSA_ILi32EEEEEElEEElEEEEEEEESI_NS5_IJlSB_lEEENS4_8TiledMMAINS4_8MMA_AtomIJNS4_27SM100_MMA_F16BF16_SS_SPARSEISI_SI_fLi128ELi256ELNS4_4UMMA5MajorE0ELS1D_0ELNS1C_7ScaleInE0ELS1E_0EEEEEENSJ_INS5_IJSB_SB_SB_EEENS5_IJNSA_ILi0EEES1I_S1I_EEEEENS5_IJNS4_10UnderscoreES1L_S1L_EEEEENS4_23SM90_TMA_LOAD_MULTICASTENS4_14ComposedLayoutINS4_7SwizzleILi3ELi4ELi3EEENS4_25smem_sparse_ptr_flag_bitsILi2ELi16EEENSJ_INS5_IJNS5_IJSB_SP_EEENS5_IJSC_NSA_ILi64EEEEEEEEENS5_IJNS5_IJS1I_SF_EEESM_EEEEEEEvNS4_8identityENS4_13SM90_TMA_LOADENS1P_IS1R_NS4_18smem_ptr_flag_bitsILi16EEENSJ_INS5_IJSP_S1V_EEENS5_IJS1V_SB_EEEEEEEvS22_EENS_8epilogue10collective18CollectiveEpilogueINS2B_23Sm100TmaWarpSpecializedILi3ELi2ELi32ELb1ELb0EEEJSH_NS5_IJNSJ_ISF_SB_EENSJ_IS12_SB_EEEEEfNS5_IJSB_llEEEfS2J_NS2B_6fusion15FusionCallbacksIS2F_NS2K_17LinearCombinationIffffLNS_15FloatRoundStyleE2EEESH_S2I_JEEENS4_5SM1004TMEM4LOAD26SM100_TMEM_LOAD_32dp32b32xES23_NS1P_INS1Q_ILi2ELi5ELi2EEENS24_ILi32EEENSJ_INS5_IJS12_ST_EEENS5_IJSB_S12_EEEEEEENS4_39AutoVectorizingCopyWithAssumedAlignmentILi128EEENS4_14SM90_TMA_STOREES2Z_S31_S31_EEEvvEEEEvNT_6ParamsE)
        .other          _ZN7cutlass13device_kernelINS_4gemm6kernel13GemmUniversalIN4cute5tupleIJiiiiEEENS1_10collective13CollectiveMmaINS1_41MainloopSm100TmaUmmaWarpSpecializedSparseILi2ELi2ELi1ENS5_IJNS4_1CILi1EEENSA_ILi2EEESB_EEEEENS5_IJNSA_ILi128EEENSA_ILi256EEESF_EEENS_10bfloat16_tENS5_IJNS4_6LayoutINS5_IJiNS5_IJSC_iEEEiEEENS5_IJlNS5_IJSB_SC_EEElEEEEENSJ_INS5_IJNS5_IJNS5_IJNSA_ILi8EEESC_SP_EEEiEEENS5_IJNS5_IJNSA_ILi16EEESC_NSA_ILi4EEEEEEiEEEiEEENS5_IJNS5_IJNS5_IJSF_SS_NSA_ILi2048EEEEEENSA_ILi16384EEEEEENS5_IJNS5_IJSB_NSA_ILi1024EEENSA_ILi32EEEEEElEEElEEEEEEEESI_NS5_IJlSB_lEEENS4_8TiledMMAINS4_8MMA_AtomIJNS4_27SM100_MMA_F16BF16_SS_SPARSEISI_SI_fLi128ELi256ELNS4_4UMMA5MajorE0ELS1D_0ELNS1C_7ScaleInE0ELS1E_0EEEEEENSJ_INS5_IJSB_SB_SB_EEENS5_IJNSA_ILi0EEES1I_S1I_EEEEENS5_IJNS4_10UnderscoreES1L_S1L_EEEEENS4_23SM90_TMA_LOAD_MULTICASTENS4_14ComposedLayoutINS4_7SwizzleILi3ELi4ELi3EEENS4_25smem_sparse_ptr_flag_bitsILi2ELi16EEENSJ_INS5_IJNS5_IJSB_SP_EEENS5_IJSC_NSA_ILi64EEEEEEEEENS5_IJNS5_IJS1I_SF_EEESM_EEEEEEEvNS4_8identityENS4_13SM90_TMA_LOADENS1P_IS1R_NS4_18smem_ptr_flag_bitsILi16EEENSJ_INS5_IJSP_S1V_EEENS5_IJS1V_SB_EEEEEEEvS22_EENS_8epilogue10collective18CollectiveEpilogueINS2B_23Sm100TmaWarpSpecializedILi3ELi2ELi32ELb1ELb0EEEJSH_NS5_IJNSJ_ISF_SB_EENSJ_IS12_SB_EEEEEfNS5_IJSB_llEEEfS2J_NS2B_6fusion15FusionCallbacksIS2F_NS2K_17LinearCombinationIffffLNS_15FloatRoundStyleE2EEESH_S2I_JEEENS4_5SM1004TMEM4LOAD26SM100_TMEM_LOAD_32dp32b32xES23_NS1P_INS1Q_ILi2ELi5ELi2EEENS24_ILi32EEENSJ_INS5_IJS12_ST_EEENS5_IJSB_S12_EEEEEEENS4_39AutoVectorizingCopyWithAssumedAlignmentILi128EEENS4_14SM90_TMA_STOREES2Z_S31_S31_EEEvvEEEEvNT_6ParamsE,@"STO_CUDA_ENTRY STV_DEFAULT"
_ZN7cutlass13device_kernelINS_4gemm6kernel13GemmUniversalIN4cute5tupleIJiiiiEEENS1_10collective13CollectiveMmaINS1_41MainloopSm100TmaUmmaWarpSpecializedSparseILi2ELi2ELi1ENS5_IJNS4_1CILi1EEENSA_ILi2EEESB_EEEEENS5_IJNSA_ILi128EEENSA_ILi256EEESF_EEENS_10bfloat16_tENS5_IJNS4_6LayoutINS5_IJiNS5_IJSC_iEEEiEEENS5_IJlNS5_IJSB_SC_EEElEEEEENSJ_INS5_IJNS5_IJNS5_IJNSA_ILi8EEESC_SP_EEEiEEENS5_IJNS5_IJNSA_ILi16EEESC_NSA_ILi4EEEEEEiEEEiEEENS5_IJNS5_IJNS5_IJSF_SS_NSA_ILi2048EEEEEENSA_ILi16384EEEEEENS5_IJNS5_IJSB_NSA_ILi1024EEENSA_ILi32EEEEEElEEElEEEEEEEESI_NS5_IJlSB_lEEENS4_8TiledMMAINS4_8MMA_AtomIJNS4_27SM100_MMA_F16BF16_SS_SPARSEISI_SI_fLi128ELi256ELNS4_4UMMA5MajorE0ELS1D_0ELNS1C_7ScaleInE0ELS1E_0EEEEEENSJ_INS5_IJSB_SB_SB_EEENS5_IJNSA_ILi0EEES1I_S1I_EEEEENS5_IJNS4_10UnderscoreES1L_S1L_EEEEENS4_23SM90_TMA_LOAD_MULTICASTENS4_14ComposedLayoutINS4_7SwizzleILi3ELi4ELi3EEENS4_25smem_sparse_ptr_flag_bitsILi2ELi16EEENSJ_INS5_IJNS5_IJSB_SP_EEENS5_IJSC_NSA_ILi64EEEEEEEEENS5_IJNS5_IJS1I_SF_EEESM_EEEEEEEvNS4_8identityENS4_13SM90_TMA_LOADENS1P_IS1R_NS4_18smem_ptr_flag_bitsILi16EEENSJ_INS5_IJSP_S1V_EEENS5_IJS1V_SB_EEEEEEEvS22_EENS_8epilogue10collective18CollectiveEpilogueINS2B_23Sm100TmaWarpSpecializedILi3ELi2ELi32ELb1ELb0EEEJSH_NS5_IJNSJ_ISF_SB_EENSJ_IS12_SB_EEEEEfNS5_IJSB_llEEEfS2J_NS2B_6fusion15FusionCallbacksIS2F_NS2K_17LinearCombinationIffffLNS_15FloatRoundStyleE2EEESH_S2I_JEEENS4_5SM1004TMEM4LOAD26SM100_TMEM_LOAD_32dp32b32xES23_NS1P_INS1Q_ILi2ELi5ELi2EEENS24_ILi32EEENSJ_INS5_IJS12_ST_EEENS5_IJSB_S12_EEEEEEENS4_39AutoVectorizingCopyWithAssumedAlignmentILi128EEENS4_14SM90_TMA_STOREES2Z_S31_S31_EEEvvEEEEvNT_6ParamsE:
[----:B------:R-:W1:Y:S01]  /*0000*/  LDC R1, c[0x0][0x37c] ;  /* 0x0000df00ff017b82 */ /* 0x000e620000000800 */
[----:B------:R-:W2:Y:S01]  /*0010*/  S2R R93, SR_TID.X ;  /* 0x00000000005d7919 */ /* 0x000ea20000002100 */
[----:B------:R-:W3:Y:S01]  /*0020*/  LDCU.64 UR10, c[0x0][0xa90] ;  /* 0x00015200ff0a77ac */ /* 0x000ee20008000a00 */
[----:B------:R-:W-:Y:S02]  /*0030*/  PRMT R79, RZ, 0x7610, R79 ;  /* 0x00007610ff4f7816 */ /* 0x000fe4000000004f */
[----:B------:R-:W-:Y:S01]  /*0040*/  ELECT P3, URZ, PT ;  /* 0x0000000000ff782f */ /* 0x000fe20003860000 */
[----:B---3--:R-:W-:-:S04]  /*0050*/  UISETP.NE.U32.AND UP0, UPT, UR10, URZ, UPT ;  /* 0x000000ff0a00728c */ /* 0x008fc8000bf05070 */
[----:B------:R-:W-:Y:S01]  /*0060*/  UISETP.NE.AND.EX UP0, UPT, UR11, URZ, UPT, UP0 ;  /* 0x000000ff0b00728c */ /* 0x000fe2000bf05300 */
[----:B--2---:R-:W-:-:S05]  /*0070*/  SHF.R.U32.HI R80, RZ, 0x5, R93 ;  /* 0x00000005ff507819 */ /* 0x004fca000001165d */
[----:B------:R-:W2:Y:S02]  /*0080*/  SHFL.IDX PT, R0, R80, RZ, 0x1f ;  /* 0x00001fff50007589 */ /* 0x000ea400000e0000 */
[----:B--2---:R-:W-:Y:S01]  /*0090*/  R2UR UR20, R0 ;  /* 0x00000000001472ca */ /* 0x004fe200000e0000 */
[----:B-1----:R-:W-:-:S14]  /*00a0*/  BRA.U UP0, `(.L_x_0) ;  /* 0x0000000100307547 */ /* 0x002fdc000b800000 */
[----:B------:R-:W1:Y:S02]  /*00b0*/  LDCU.64 UR4, c[0x0][0xa88] ;  /* 0x00015100ff0477ac */ /* 0x000e640008000a00 */
[----:B-1----:R-:W-:-:S04]  /*00c0*/  UISETP.NE.U32.AND UP0, UPT, UR4, URZ, UPT ;  /* 0x000000ff0400728c */ /* 0x002fc8000bf05070 */
[----:B------:R-:W-:-:S09]  /*00d0*/  UISETP.NE.AND.EX UP0, UPT, UR5, URZ, UPT, UP0 ;  /* 0x000000ff0500728c */ /* 0x000fd2000bf05300 */
[----:B------:R-:W-:Y:S05]  /*00e0*/  BRA.U !UP0, `(.L_x_1) ;  /* 0x0000000108147547 */ /* 0x000fea000b800000 */
[----:B------:R-:W1:Y:S01]  /*00f0*/  LDC.64 R2, c[0x0][0xa88] ;  /* 0x0002a200ff027b82 */ /* 0x000e620000000a00 */
[----:B------:R-:W1:Y:S02]  /*0100*/  LDCU.64 UR4, c[0x0][0x358] ;  /* 0x00006b00ff0477ac */ /* 0x000e640008000a00 */
[----:B-1----:R1:W5:Y:S01]  /*0110*/  LDG.E R41, desc[UR4][R2.64] ;  /* 0x0000000402297981 */ /* 0x002362000c1e1900 */
[----:B------:R-:W-:Y:S01]  /*0120*/  HFMA2 R79, -RZ, RZ, 0, 5.9604644775390625e-08 ;  /* 0x00000001ff4f7431 */ /* 0x000fe200000001ff */
[----:B------:R-:W-:Y:S05]  /*0130*/  BRA `(.L_x_0) ;  /* 0x00000000000c7947 */ /* 0x000fea0003800000 */
.L_x_1:
[----:B------:R-:W1:Y:S01]  /*0140*/  LDCU UR4, c[0x0][0xa80] ;  /* 0x00015000ff0477ac */ /* 0x000e620008000800 */
[----:B------:R-:W-:Y:S01]  /*0150*/  HFMA2 R79, -RZ, RZ, 0, 5.9604644775390625e-08 ;  /* 0x00000001ff4f7431 */ /* 0x000fe200000001ff */
[----:B-1----:R-:W-:-:S07]  /*0160*/  MOV R41, UR4 ;  /* 0x0000000400297c02 */ /* 0x002fce0008000f00 */
.L_x_0:
[----:B------:R-:W2:Y:S02]  /*0170*/  LDCU.64 UR4, c[0x0][0xab0] ;  /* 0x00015600ff0477ac */ /* 0x000ea40008000a00 */
[----:B--2---:R-:W-:-:S04]  /*0180*/  UISETP.NE.U32.AND UP0, UPT, UR4, URZ, UPT ;  /* 0x000000ff0400728c */ /* 0x004fc8000bf05070 */
[----:B------:R-:W-:-:S09]  /*0190*/  UISETP.NE.AND.EX UP0, UPT, UR5, URZ, UPT, UP0 ;  /* 0x000000ff0500728c */ /* 0x000fd2000bf05300 */
[----:B------:R-:W-:Y:S05]  /*01a0*/  BRA.U UP0, `(.L_x_2) ;  /* 0x0000000100287547 */ /* 0x000fea000b800000 */
[----:B------:R-:W2:Y:S02]  /*01b0*/  LDCU.64 UR4, c[0x0][0xaa8] ;  /* 0x00015500ff0477ac */ /* 0x000ea40008000a00 */
[----:B--2---:R-:W-:-:S04]  /*01c0*/  UISETP.NE.U32.AND UP0, UPT, UR4, URZ, UPT ;  /* 0x000000ff0400728c */ /* 0x004fc8000bf05070 */
[----:B------:R-:W-:-:S09]  /*01d0*/  UISETP.NE.AND.EX UP0, UPT, UR5, URZ, UPT, UP0 ;  /* 0x000000ff0500728c */ /* 0x000fd2000bf05300 */
[----:B------:R-:W-:Y:S05]  /*01e0*/  BRA.U !UP0, `(.L_x_3) ;  /* 0x0000000108107547 */ /* 0x000fea000b800000 */
[----:B------:R-:W2:Y:S01]  /*01f0*/  LDC.64 R36, c[0x0][0xaa8] ;  /* 0x0002aa00ff247b82 */ /* 0x000ea20000000a00 */
[----:B------:R-:W2:Y:S02]  /*0200*/  LDCU.64 UR4, c[0x0][0x358] ;  /* 0x00006b00ff0477ac */ /* 0x000ea40008000a00 */
[----:B--2---:R2:W5:Y:S01]  /*0210*/  LDG.E R36, desc[UR4][R36.64] ;  /* 0x0000000424247981 */ /* 0x004562000c1e1900 */
[----:B------:R-:W-:Y:S05]  /*0220*/  BRA `(.L_x_2) ;  /* 0x0000000000087947 */ /* 0x000fea0003800000 */
.L_x_3:
[----:B------:R-:W2:Y:S02]  /*0230*/  LDCU UR4, c[0x0][0xaa0] ;  /* 0x00015400ff0477ac */ /* 0x000ea40008000800 */
[----:B--2---:R-:W-:Y:S02]  /*0240*/  MOV R36, UR4 ;  /* 0x0000000400247c02 */ /* 0x004fe40008000f00 */
.L_x_2:
[----:B------:R-:W-:Y:S01]  /*0250*/  IMAD.U32 R0, RZ, RZ, UR20 ;  /* 0x00000014ff007e24 */ /* 0x000fe2000f8e00ff */
[----:B------:R-:W-:Y:S04]  /*0260*/  BSSY.RECONVERGENT B0, `(.L_x_4) ;  /* 0x000000f000007945 */ /* 0x000fe80003800200 */
[C---:B------:R-:W-:Y:S02]  /*0270*/  ISETP.NE.OR P1, PT, R0.reuse, 0x1, !P3 ;  /* 0x000000010000780c */ /* 0x040fe40005f25670 */
[----:B------:R-:W-:-:S11]  /*0280*/  ISETP.NE.OR P0, PT, R0, 0x3, !P3 ;  /* 0x000000030000780c */ /* 0x000fd60005f05670 */
[----:B------:R-:W-:Y:S05]  /*0290*/  @P1 BRA `(.L_x_5) ;  /* 0x00000000002c1947 */ /* 0x000fea0003800000 */
[----:B------:R-:W3:Y:S02]  /*02a0*/  LDCU.64 UR4, c[0x0][0x348] ;  /* 0x00006900ff0477ac */ /* 0x000ee40008000a00 */
[----:B---3--:R-:W-:Y:S02]  /*02b0*/  UIADD3 UR8, UP2, UPT, UR4, 0x80, URZ ;  /* 0x0000008004087890 */ /* 0x008fe4000ff5e0ff */
[----:B------:R-:W-:Y:S02]  /*02c0*/  UIADD3 UR6, UP1, UPT, UR4, 0x280, URZ ;  /* 0x0000028004067890 */ /* 0x000fe4000ff3e0ff */
[----:B------:R-:W-:Y:S02]  /*02d0*/  UIADD3 UR4, UP0, UPT, UR4, 0x180, URZ ;  /* 0x0000018004047890 */ /* 0x000fe4000ff1e0ff */
[----:B------:R-:W-:Y:S02]  /*02e0*/  UIADD3.X UR9, UPT, UPT, URZ, UR5, URZ, UP2, !UPT ;  /* 0x00000005ff097290 */ /* 0x000fe400097fe4ff */
[----:B------:R-:W-:-:S02]  /*02f0*/  UIADD3.X UR7, UPT, UPT, URZ, UR5, URZ, UP1, !UPT ;  /* 0x00000005ff077290 */ /* 0x000fc40008ffe4ff */
[----:B------:R-:W-:-:S05]  /*0300*/  UIADD3.X UR5, UPT, UPT, URZ, UR5, URZ, UP0, !UPT ;  /* 0x00000005ff057290 */ /* 0x000fca00087fe4ff */
[----:B------:R3:W-:Y:S02]  /*0310*/  UTMACCTL.PF [UR8] ;  /* 0x00000000080079b9 */ /* 0x0007e40008040000 */
[----:B------:R3:W-:Y:S02]  /*0320*/  UTMACCTL.PF [UR6] ;  /* 0x00000000060079b9 */ /* 0x0007e40008040000 */
[----:B------:R3:W-:Y:S02]  /*0330*/  UTMACCTL.PF [UR4] ;  /* 0x00000000040079b9 */ /* 0x0007e40008040000 */
[----:B---3--:R-:W-:Y:S01]  /*0340*/  NOP ;  /* 0x0000000000007918 */ /* 0x008fe20000000000 */
.L_x_5:
[----:B------:R-:W-:Y:S05]  /*0350*/  BSYNC.RECONVERGENT B0 ;  /* 0x0000000000007941 */ /* 0x000fea0003800200 */
.L_x_4:
[----:B------:R-:W-:Y:S04]  /*0360*/  BSSY.RECONVERGENT B0, `(.L_x_6) ;  /* 0x000000a000007945 */ /* 0x000fe80003800200 */
[----:B------:R-:W-:Y:S05]  /*0370*/  @P0 BRA `(.L_x_7) ;  /* 0x0000000000200947 */ /* 0x000fea0003800000 */
[----:B------:R-:W3:Y:S02]  /*0380*/  LDCU.64 UR4, c[0x0][0x348] ;  /* 0x00006900ff0477ac */ /* 0x000ee40008000a00 */
[----:B---3--:R-:W-:Y:S02]  /*0390*/  UIADD3 UR6, UP1, UPT, UR4, 0x780, URZ ;  /* 0x0000078004067890 */ /* 0x008fe4000ff3e0ff */
[----:B------:R-:W-:Y:S02]  /*03a0*/  UIADD3 UR4, UP0, UPT, UR4, 0x880, URZ ;  /* 0x0000088004047890 */ /* 0x000fe4000ff1e0ff */
[----:B------:R-:W-:Y:S02]  /*03b0*/  UIADD3.X UR7, UPT, UPT, URZ, UR5, URZ, UP1, !UPT ;  /* 0x00000005ff077290 */ /* 0x000fe40008ffe4ff */
[----:B------:R-:W-:-:S07]  /*03c0*/  UIADD3.X UR5, UPT, UPT, URZ, UR5, URZ, UP0, !UPT ;  /* 0x00000005ff057290 */ /* 0x000fce00087fe4ff */
[----:B------:R3:W-:Y:S02]  /*03d0*/  UTMACCTL.PF [UR6] ;  /* 0x00000000060079b9 */ /* 0x0007e40008040000 */
[----:B------:R3:W-:Y:S02]  /*03e0*/  UTMACCTL.PF [UR4] ;  /* 0x00000000040079b9 */ /* 0x0007e40008040000 */
[----:B---3--:R-:W-:Y:S01]  /*03f0*/  NOP ;  /* 0x0000000000007918 */ /* 0x008fe20000000000 */
.L_x_7:
[----:B------:R-:W-:Y:S05]  /*0400*/  BSYNC.RECONVERGENT B0 ;  /* 0x0000000000007941 */ /* 0x000fea0003800200 */
.L_x_6:
[----:B------:R-:W3:Y:S01]  /*0410*/  LDCU.64 UR4, c[0x0][0xa88] ;  /* 0x00015100ff0477ac */ /* 0x000ee20008000a00 */
[----:B------:R-:W-:Y:S02]  /*0420*/  UISETP.EQ.U32.AND UP1, UPT, UR10, URZ, UPT ;  /* 0x000000ff0a00728c */ /* 0x000fe4000bf22070 */
[----:B---3--:R-:W-:-:S04]  /*0430*/  UISETP.NE.U32.AND UP0, UPT, UR4, URZ, UPT ;  /* 0x000000ff0400728c */ /* 0x008fc8000bf05070 */
[----:B------:R-:W-:-:S04]  /*0440*/  UISETP.NE.AND.EX UP2, UPT, UR5, URZ, UPT, UP0 ;  /* 0x000000ff0500728c */ /* 0x000fc8000bf45300 */
[----:B------:R-:W-:Y:S02]  /*0450*/  UISETP.EQ.OR.EX UP3, UPT, UR11, URZ, !UP2, UP1 ;  /* 0x000000ff0b00728c */ /* 0x000fe4000d762710 */
[----:B------:R-:W-:Y:S02]  /*0460*/  UPLOP3.LUT UP1, UPT, UPT, UPT, UPT, 0x80, 0x8 ;  /* 0x000000000008789c */ /* 0x000fe40003f2f070 */
[----:B------:R-:W-:-:S06]  /*0470*/  UP2UR UR4, UPR, URZ, 0x8 ;  /* 0x00000008ff047883 */ /* 0x000fcc0008000000 */
[----:B------:R-:W-:Y:S01]  /*0480*/  MOV R86, UR4 ;  /* 0x0000000400567c02 */ /* 0x000fe20008000f00 */
[----:B------:R-:W-:Y:S06]  /*0490*/  BRA.U !UP3, `(.L_x_8) ;  /* 0x000000010b207547 */ /* 0x000fec000b800000 */
[----:B------:R-:W-:Y:S01]  /*04a0*/  UISETP.NE.U32.AND UP0, UPT, UR10, URZ, UPT ;  /* 0x000000ff0a00728c */ /* 0x000fe2000bf05070 */
[----:B-----5:R-:W-:Y:S01]  /*04b0*/  FSETP.NEU.AND P0, PT, R41, RZ, PT ;  /* 0x000000ff2900720b */ /* 0x020fe20003f0d000 */
[----:B------:R-:W-:Y:S02]  /*04c0*/  USEL UR4, URZ, 0xffffffff, UP2 ;  /* 0xffffffffff047887 */ /* 0x000fe40009000000 */
[----:B------:R-:W-:-:S10]  /*04d0*/  UISETP.NE.AND.EX UP1, UPT, UR11, URZ, UPT, UP0 ;  /* 0x000000ff0b00728c */ /* 0x000fd4000bf25300 */
[----:B------:R-:W-:Y:S01]  /*04e0*/  VOTEU.ANY UP0, P0 ;  /* 0x0000000000ff7886 */ /* 0x000fe20000000100 */
[----:B------:R-:W-:-:S04]  /*04f0*/  @!UP1 USEL UR4, URZ, 0xffffffff, UP0 ;  /* 0xffffffffff049887 */ /* 0x000fc80008000000 */
[----:B------:R-:W-:-:S04]  /*0500*/  ULOP3.LUT UR4, UR4, 0x1, URZ, 0xc0, !UPT ;  /* 0x0000000104047892 */ /* 0x000fc8000f8ec0ff */
[----:B------:R-:W-:-:S11]  /*0510*/  UISETP.NE.U32.AND UP1, UPT, UR4, 0x1, UPT ;  /* 0x000000010400788c */ /* 0x000fd6000bf25070 */
.L_x_8:
[----:B-1----:R-:W1:Y:S02]  /*0520*/  SHFL.IDX PT, R2, R80, RZ, 0x1f ;  /* 0x00001fff50027589 */ /* 0x002e6400000e0000 */
[----:B-1----:R-:W-:-:S13]  /*0530*/  ISETP.NE.AND P0, PT, R2, RZ, PT ;  /* 0x000000ff0200720c */ /* 0x002fda0003f05270 */
[----:B------:R-:W-:Y:S05]  /*0540*/  @P0 BRA `(.L_x_9) ;  /* 0x0000000000480947 */ /* 0x000fea0003800000 */
[----:B------:R-:W1:Y:S01]  /*0550*/  S2UR UR4, SR_CgaCtaId ;  /* 0x00000000000479c3 */ /* 0x000e620000008800 */
[----:B------:R-:W-:Y:S01]  /*0560*/  UMOV UR5, 0x400 ;  /* 0x0000040000057882 */ /* 0x000fe20000000000 */
[----:B------:R-:W-:Y:S01]  /*0570*/  UMOV UR8, 0x1 ;  /* 0x0000000100087882 */ /* 0x000fe20000000000 */
[----:B------:R-:W-:Y:S01]  /*0580*/  UMOV UR6, 0x2 ;  /* 0x0000000200067882 */ /* 0x000fe20000000000 */
[----:B------:R-:W-:-:S04]  /*0590*/  UIADD3 UR8, UPT, UPT, -UR8, 0x100000, URZ ;  /* 0x0010000008087890 */ /* 0x000fc8000fffe1ff */
[----:B------:R-:W-:Y:S02]  /*05a0*/  USHF.L.U32 UR9, UR8, 0xb, URZ ;  /* 0x0000000b08097899 */ /* 0x000fe400080006ff */
[----:B------:R-:W-:Y:S02]  /*05b0*/  USHF.L.U32 UR8, UR8, 0x1, URZ ;  /* 0x0000000108087899 */ /* 0x000fe400080006ff */
[----:B------:R-:W-:-:S04]  /*05c0*/  UIADD3 UR6, UPT, UPT, -UR6, 0x100000, URZ ;  /* 0x0010000006067890 */ /* 0x000fc8000fffe1ff */
[----:B------:R-:W-:Y:S02]  /*05d0*/  USHF.L.U32 UR7, UR6, 0xb, URZ ;  /* 0x0000000b06077899 */ /* 0x000fe400080006ff */
[----:B------:R-:W-:Y:S01]  /*05e0*/  USHF.L.U32 UR6, UR6, 0x1, URZ ;  /* 0x0000000106067899 */ /* 0x000fe200080006ff */
[----:B------:R-:W-:Y:S01]  /*05f0*/  ELECT P0, URZ, PT ;  /* 0x0000000000ff782f */ /* 0x000fe20003800000 */
[----:B-1----:R-:W-:Y:S01]  /*0600*/  ULEA UR4, UR4, UR5, 0x18 ;  /* 0x0000000504047291 */ /* 0x002fe2000f8ec0ff */
[----:B------:R-:W1:Y:S11]  /*0610*/  FENCE.VIEW.ASYNC.S ;  /* 0x00000000000073c6 */ /* 0x000e760000000000 */
[----:B-1----:R1:W3:Y:S01]  /*0620*/  SYNCS.EXCH.64 URZ, [UR4], UR8 ;  /* 0x0000000804ff75b2 */ /* 0x0022e20008000100 */
[----:B------:R1:W4:Y:S01]  /*0630*/  SYNCS.EXCH.64 URZ, [UR4+0x10], UR6 ;  /* 0x0000100604ff75b2 */ /* 0x0003220008000100 */
[----:B------:R1:W1:Y:S01]  /*0640*/  SYNCS.EXCH.64 URZ, [UR4+0x8], UR8 ;  /* 0x0000080804ff75b2 */ /* 0x0002620008000100 */
[----:B------:R1:W1:Y:S01]  /*0650*/  SYNCS.EXCH.64 URZ, [UR4+0x18], UR6 ;  /* 0x0000180604ff75b2 */ /* 0x0002620008000100 */
[----:B------:R-:W-:Y:S01]  /*0660*/  NOP ;  /* 0x0000000000007918 */ /* 0x000fe20000000000 */
.L_x_9:
[----:B------:R-:W2:Y:S01]  /*0670*/  SHFL.IDX PT, R2, R80, RZ, 0x1f ;  /* 0x00001fff50027589 */ /* 0x000ea200000e0000 */
[----:B------:R-:W-:Y:S01]  /*0680*/  NOP ;  /* 0x0000000000007918 */ /* 0x000fe20000000000 */
[----:B--2---:R-:W-:-:S13]  /*0690*/  ISETP.NE.AND P0, PT, R2, 0x1, PT ;  /* 0x000000010200780c */ /* 0x004fda0003f05270 */
[----:B------:R-:W-:Y:S05]  /*06a0*/  @P0 BRA `(.L_x_10) ;  /* 0x0000000000500947 */ /* 0x000fea0003800000 */
[----:B-1----:R-:W1:Y:S01]  /*06b0*/  S2UR UR4, SR_CgaCtaId ;  /* 0x00000000000479c3 */ /* 0x002e620000008800 */
        /* <DEDUP_REMOVED lines=12> */
[----:B-1----:R2:W1:Y:S01]  /*0780*/  SYNCS.EXCH.64 URZ, [UR4+0x20], UR8 ;  /* 0x0000200804ff75b2 */ /* 0x0024620008000100 */
[----:B------:R2:W1:Y:S01]  /*0790*/  SYNCS.EXCH.64 URZ, [UR4+0x38], UR6 ;  /* 0x0000380604ff75b2 */ /* 0x0004620008000100 */
[----:B------:R2:W1:Y:S01]  /*07a0*/  SYNCS.EXCH.64 URZ, [UR4+0x28], UR8 ;  /* 0x0000280804ff75b2 */ /* 0x0004620008000100 */
[----:B------:R2:W1:Y:S01]  /*07b0*/  SYNCS.EXCH.64 URZ, [UR4+0x40], UR6 ;  /* 0x0000400604ff75b2 */ /* 0x0004620008000100 */
[----:B------:R2:W1:Y:S01]  /*07c0*/  SYNCS.EXCH.64 URZ, [UR4+0x30], UR8 ;  /* 0x0000300804ff75b2 */ /* 0x0004620008000100 */
[----:B------:R2:W1:Y:S02]  /*07d0*/  SYNCS.EXCH.64 URZ, [UR4+0x48], UR6 ;  /* 0x0000480604ff75b2 */ /* 0x0004640008000100 */
[----:B--2---:R-:W-:Y:S01]  /*07e0*/  NOP ;  /* 0x0000000000007918 */ /* 0x004fe20000000000 */
.L_x_10:
[----:B------:R-:W2:Y:S01]  /*07f0*/  SHFL.IDX PT, R2, R80, RZ, 0x1f ;  /* 0x00001fff50027589 */ /* 0x000ea200000e0000 */
[----:B------:R-:W-:Y:S01]  /*0800*/  NOP ;  /* 0x0000000000007918 */ /* 0x000fe20000000000 */
[----:B--2---:R-:W-:-:S13]  /*0810*/  ISETP.NE.AND P0, PT, R2, 0x3, PT ;  /* 0x000000030200780c */ /* 0x004fda0003f05270 */
[----:B------:R-:W-:Y:S05]  /*0820*/  @P0 BRA `(.L_x_11) ;  /* 0x0000000000300947 */ /* 0x000fea0003800000 */
[----:B-1----:R-:W1:Y:S01]  /*0830*/  S2UR UR4, SR_CgaCtaId ;  /* 0x00000000000479c3 */ /* 0x002e620000008800 */
[----:B------:R-:W-:Y:S01]  /*0840*/  UMOV UR6, 0x400 ;  /* 0x0000040000067882 */ /* 0x000fe20000000000 */
[----:B------:R-:W-:Y:S01]  /*0850*/  UMOV UR5, 0x20 ;  /* 0x0000002000057882 */ /* 0x000fe20000000000 */
[----:B------:R-:W-:Y:S01]  /*0860*/  ELECT P0, URZ, PT ;  /* 0x0000000000ff782f */ /* 0x000fe20003800000 */
[----:B-1----:R-:W-:Y:S02]  /*0870*/  ULEA UR6, UR4, UR6, 0x18 ;  /* 0x0000000604067291 */ /* 0x002fe4000f8ec0ff */
[----:B------:R-:W-:-:S04]  /*0880*/  UIADD3 UR4, UPT, UPT, -UR5, 0x100000, URZ ;  /* 0x0010000005047890 */ /* 0x000fc8000fffe1ff */
[----:B------:R-:W-:Y:S02]  /*0890*/  USHF.L.U32 UR5, UR4, 0xb, URZ ;  /* 0x0000000b04057899 */ /* 0x000fe400080006ff */
[----:B------:R-:W-:Y:S01]  /*08a0*/  USHF.L.U32 UR4, UR4, 0x1, URZ ;  /* 0x0000000104047899 */ /* 0x000fe200080006ff */
[----:B------:R-:W1:Y:S11]  /*08b0*/  FENCE.VIEW.ASYNC.S ;  /* 0x00000000000073c6 */ /* 0x000e760000000000 */
[----:B-1----:R2:W1:Y:S01]  /*08c0*/  SYNCS.EXCH.64 URZ, [UR6+0x50], UR4 ;  /* 0x0000500406ff75b2 */ /* 0x0024620008000100 */
[----:B------:R2:W1:Y:S02]  /*08d0*/  SYNCS.EXCH.64 URZ, [UR6+0x58], UR4 ;  /* 0x0000580406ff75b2 */ /* 0x0004640008000100 */
[----:B--2---:R-:W-:Y:S01]  /*08e0*/  NOP ;  /* 0x0000000000007918 */ /* 0x004fe20000000000 */
.L_x_11:
[----:B------:R-:W2:Y:S01]  /*08f0*/  SHFL.IDX PT, R2, R80, RZ, 0x1f ;  /* 0x00001fff50027589 */ /* 0x000ea200000e0000 */
[----:B------:R-:W-:Y:S01]  /*0900*/  NOP ;  /* 0x0000000000007918 */ /* 0x000fe20000000000 */
[----:B--2---:R-:W-:-:S13]  /*0910*/  ISETP.NE.AND P0, PT, R2, 0x4, PT ;  /* 0x000000040200780c */ /* 0x004fda0003f05270 */
[----:B------:R-:W-:Y:S05]  /*0920*/  @P0 BRA `(.L_x_12) ;  /* 0x00000000004c0947 */ /* 0x000fea0003800000 */
[----:B-1----:R-:W1:Y:S01]  /*0930*/  S2UR UR6, SR_CgaCtaId ;  /* 0x00000000000679c3 */ /* 0x002e620000008800 */
[----:B------:R-:W-:Y:S01]  /*0940*/  UMOV UR4, 0x1e0 ;  /* 0x000001e000047882 */ /* 0x000fe20000000000 */
[----:B------:R-:W-:Y:S01]  /*0950*/  UMOV UR5, 0x400 ;  /* 0x0000040000057882 */ /* 0x000fe20000000000 */
[----:B------:R-:W-:Y:S01]  /*0960*/  USEL UR4, UR4, 0x1a0, UP1 ;  /* 0x000001a004047887 */ /* 0x000fe20008800000 */
[----:B------:R-:W-:Y:S01]  /*0970*/  UMOV UR8, 0x1 ;  /* 0x0000000100087882 */ /* 0x000fe20000000000 */
[----:B------:R-:W-:Y:S01]  /*0980*/  ELECT P0, URZ, PT ;  /* 0x0000000000ff782f */ /* 0x000fe20003800000 */
[----:B------:R-:W-:-:S04]  /*0990*/  UIADD3 UR8, UPT, UPT, -UR8, 0x100000, URZ ;  /* 0x0010000008087890 */ /* 0x000fc8000fffe1ff */
[----:B------:R-:W-:Y:S02]  /*09a0*/  USHF.L.U32 UR9, UR8, 0xb, URZ ;  /* 0x0000000b08097899 */ /* 0x000fe400080006ff */
[----:B------:R-:W-:Y:S02]  /*09b0*/  USHF.L.U32 UR8, UR8, 0x1, URZ ;  /* 0x0000000108087899 */ /* 0x000fe400080006ff */
[----:B-1----:R-:W-:Y:S02]  /*09c0*/  ULEA UR6, UR6, UR5, 0x18 ;  /* 0x0000000506067291 */ /* 0x002fe4000f8ec0ff */
[----:B------:R-:W-:-:S04]  /*09d0*/  UIADD3 UR4, UPT, UPT, -UR4, 0x100000, URZ ;  /* 0x0010000004047890 */ /* 0x000fc8000fffe1ff */
[----:B------:R-:W-:Y:S02]  /*09e0*/  USHF.L.U32 UR5, UR4, 0xb, URZ ;  /* 0x0000000b04057899 */ /* 0x000fe400080006ff */
[----:B------:R-:W-:Y:S01]  /*09f0*/  USHF.L.U32 UR4, UR4, 0x1, URZ ;  /* 0x0000000104047899 */ /* 0x000fe200080006ff */
[----:B------:R-:W1:Y:S03]  /*0a00*/  FENCE.VIEW.ASYNC.S ;  /* 0x00000000000073c6 */ /* 0x000e660000000000 */
[----:B-1----:R2:W1:Y:S08]  /*0a10*/  SYNCS.EXCH.64 URZ, [UR6+0x60], UR8 ;  /* 0x0000600806ff75b2 */ /* 0x0024700008000100 */
[----:B------:R2:W1:Y:S01]  /*0a20*/  SYNCS.EXCH.64 URZ, [UR6+0x70], UR4 ;  /* 0x0000700406ff75b2 */ /* 0x0004620008000100 */
[----:B------:R2:W1:Y:S01]  /*0a30*/  SYNCS.EXCH.64 URZ, [UR6+0x68], UR8 ;  /* 0x0000680806ff75b2 */ /* 0x0004620008000100 */
[----:B------:R2:W1:Y:S02]  /*0a40*/  SYNCS.EXCH.64 URZ, [UR6+0x78], UR4 ;  /* 0x0000780406ff75b2 */ /* 0x0004640008000100 */
[----:B--2---:R-:W-:Y:S01]  /*0a50*/  NOP ;  /* 0x0000000000007918 */ /* 0x004fe20000000000 */
.L_x_12:
        /* <DEDUP_REMOVED lines=18> */
[----:B------:R2:W1:Y:S02]  /*0b80*/  SYNCS.EXCH.64 URZ, [UR4+0x88], UR6 ;  /* 0x0000880604ff75b2 */ /* 0x0004640008000100 */
[----:B--2---:R-:W-:Y:S01]  /*0b90*/  NOP ;  /* 0x0000000000007918 */ /* 0x004fe20000000000 */
.L_x_13:
[----:B------:R-:W2:Y:S01]  /*0ba0*/  SHFL.IDX PT, R2, R80, RZ, 0x1f ;  /* 0x00001fff50027589 */ /* 0x000ea200000e0000 */
[----:B------:R-:W-:Y:S01]  /*0bb0*/  ISETP.NE.OR P1, PT, RZ, UR20, !P3 ;  /* 0x00000014ff007c0c */ /* 0x000fe2000df25670 */
[----:B------:R-:W-:Y:S01]  /*0bc0*/  NOP ;  /* 0x0000000000007918 */ /* 0x000fe20000000000 */
[----:B--2---:R-:W-:-:S13]  /*0bd0*/  ISETP.NE.AND P0, PT, R2, 0x3, PT ;  /* 0x000000030200780c */ /* 0x004fda0003f05270 */
[----:B------:R-:W-:Y:S05]  /*0be0*/  @P0 BRA `(.L_x_14) ;  /* 0x0000000000380947 */ /* 0x000fea0003800000 */
[----:B-1----:R-:W1:Y:S01]  /*0bf0*/  S2UR UR4, SR_CgaCtaId ;  /* 0x00000000000479c3 */ /* 0x002e620000008800 */
[----:B------:R-:W-:Y:S01]  /*0c00*/  UMOV UR5, 0x400 ;  /* 0x0000040000057882 */ /* 0x000fe20000000000 */
[----:B------:R-:W-:Y:S01]  /*0c10*/  UMOV UR6, 0x20 ;  /* 0x0000002000067882 */ /* 0x000fe20000000000 */
[----:B------:R-:W-:Y:S01]  /*0c20*/  ELECT P0, URZ, PT ;  /* 0x0000000000ff782f */ /* 0x000fe20003800000 */
[----:B------:R-:W-:-:S04]  /*0c30*/  UIADD3 UR6, UPT, UPT, -UR6, 0x100000, URZ ;  /* 0x0010000006067890 */ /* 0x000fc8000fffe1ff */
[----:B------:R-:W-:Y:S02]  /*0c40*/  USHF.L.U32 UR7, UR6, 0xb, URZ ;  /* 0x0000000b06077899 */ /* 0x000fe400080006ff */
[----:B------:R-:W-:Y:S02]  /*0c50*/  USHF.L.U32 UR6, UR6, 0x1, URZ ;  /* 0x0000000106067899 */ /* 0x000fe400080006ff */
[----:B-1----:R-:W-:Y:S01]  /*0c60*/  ULEA UR4, UR4, UR5, 0x18 ;  /* 0x0000000504047291 */ /* 0x002fe2000f8ec0ff */
[----:B------:R-:W1:Y:S11]  /*0c70*/  FENCE.VIEW.ASYNC.S ;  /* 0x00000000000073c6 */ /* 0x000e760000000000 */
[----:B-1----:R2:W1:Y:S01]  /*0c80*/  SYNCS.EXCH.64 URZ, [UR4+0x90], UR6 ;  /* 0x0000900604ff75b2 */ /* 0x0024620008000100 */
[----:B------:R2:W1:Y:S01]  /*0c90*/  SYNCS.EXCH.64 URZ, [UR4+0xa0], UR6 ;  /* 0x0000a00604ff75b2 */ /* 0x0004620008000100 */
[----:B------:R2:W1:Y:S01]  /*0ca0*/  SYNCS.EXCH.64 URZ, [UR4+0x98], UR6 ;  /* 0x0000980604ff75b2 */ /* 0x0004620008000100 */
[----:B------:R2:W1:Y:S02]  /*0cb0*/  SYNCS.EXCH.64 URZ, [UR4+0xa8], UR6 ;  /* 0x0000a80604ff75b2 */ /* 0x0004640008000100 */
[----:B--2---:R-:W-:Y:S01]  /*0cc0*/  NOP ;  /* 0x0000000000007918 */ /* 0x004fe20000000000 */
.L_x_14:
[----:B------:R-:W-:Y:S01]  /*0cd0*/  VOTEU.ALL UP0, P1 ;  /* 0x0000000000ff7886 */ /* 0x000fe20000800000 */
[----:B-1----:R-:W-:Y:S01]  /*0ce0*/  UMOV UR4, 0x80 ;  /* 0x0000008000047882 */ /* 0x002fe20000000000 */
[----:B------:R-:W-:Y:S01]  /*0cf0*/  NOP ;  /* 0x0000000000007918 */ /* 0x000fe20000000000 */
[----:B------:R-:W-:Y:S01]  /*0d00*/  LOP3.LUT R2, R93, 0x1f, RZ, 0xc0, !PT ;  /* 0x0000001f5d027812 */ /* 0x000fe200078ec0ff */
[----:B------:R-:W-:Y:S01]  /*0d10*/  UISETP.NE.AND UP5, UPT, UR20, URZ, UPT ;  /* 0x000000ff1400728c */ /* 0x000fe2000bfa5270 */
[----:B------:R-:W1:Y:S01]  /*0d20*/  @!UP0 S2UR UR6, SR_CgaCtaId ;  /* 0x00000000000689c3 */ /* 0x000e620000008800 */
[----:B------:R-:W-:Y:S01]  /*0d30*/  @!UP0 UMOV UR7, 0x400 ;  /* 0x0000040000078882 */ /* 0x000fe20000000000 */
[----:B------:R-:W-:-:S04]  /*0d40*/  @!UP0 UIADD3 UR4, UPT, UPT, -UR4, 0x100000, URZ ;  /* 0x0010000004048890 */ /* 0x000fc8000fffe1ff */
[----:B------:R-:W-:Y:S02]  /*0d50*/  @!UP0 USHF.L.U32 UR5, UR4, 0xb, URZ ;  /* 0x0000000b04058899 */ /* 0x000fe400080006ff */
[----:B------:R-:W-:Y:S02]  /*0d60*/  @!UP0 USHF.L.U32 UR4, UR4, 0x1, URZ ;  /* 0x0000000104048899 */ /* 0x000fe400080006ff */
[----:B-1----:R-:W-:Y:S01]  /*0d70*/  @!UP0 ULEA UR6, UR6, UR7, 0x18 ;  /* 0x0000000706068291 */ /* 0x002fe2000f8ec0ff */
[----:B------:R-:W1:Y:S01]  /*0d80*/  LDCU UR7, c[0x0][0x36c] ;  /* 0x00006d80ff0777ac */ /* 0x000e620008000800 */
[----:B------:R-:W-:Y:S01]  /*0d90*/  VOTEU.ALL UP0, P1 ;  /* 0x0000000000ff7886 */ /* 0x000fe20000800000 */
[----:B------:R-:W2:Y:S09]  /*0da0*/  FENCE.VIEW.ASYNC.S ;  /* 0x00000000000073c6 */ /* 0x000eb20000000000 */
[----:B--2---:R2:W2:Y:S01]  /*0db0*/  @!UP0 SYNCS.EXCH.64 URZ, [UR6+0xb0], UR4 ;  /* 0x0000b00406ff85b2 */ /* 0x0044a20008000100 */
[----:B-1----:R-:W-:-:S09]  /*0dc0*/  UISETP.EQ.U32.AND UP6, UPT, UR7, 0x1, UPT ;  /* 0x000000010700788c */ /* 0x002fd2000bfc2070 */
[----:B------:R-:W-:Y:S05]  /*0dd0*/  BRA.U !UP6, `(.L_x_15) ;  /* 0x000000010e087547 */ /* 0x000fea000b800000 */
[----:B--234-:R-:W-:Y:S01]  /*0de0*/  UCGABAR_ARV ;  /* 0x00000000000079c7 */ /* 0x01cfe20008000000 */
[----:B------:R-:W-:Y:S05]  /*0df0*/  BRA `(.L_x_16) ;  /* 0x0000000000047947 */ /* 0x000fea0003800000 */
.L_x_15:
[----:B--234-:R-:W-:Y:S01]  /*0e00*/  NOP ;  /* 0x0000000000007918 */ /* 0x01cfe20000000000 */
.L_x_16:
[----:B------:R-:W1:Y:S01]  /*0e10*/  S2UR UR11, SR_CTAID.X ;  /* 0x00000000000b79c3 */ /* 0x000e620000002500 */
[----:B------:R-:W-:-:S05]  /*0e20*/  CS2R.32 R78, SR_CgaSize ;  /* 0x00000000004e7805 */ /* 0x000fca0000008a00 */
[----:B------:R-:W-:-:S05]  /*0e30*/  IMAD R78, R78, -0xa0, RZ ;  /* 0xffffff604e4e7824 */ /* 0x000fca00078e02ff */
[----:B------:R-:W-:-:S14]  /*0e40*/  R2UR UR5, R78 ;  /* 0x000000004e0572ca */ /* 0x000fdc00000e0000 */
[----:B------:R-:W2:Y:S01]  /*0e50*/  LDCU UR5, c[0x0][UR5+0x2b0] ;  /* 0x00005600050577ac */ /* 0x000ea20008000800 */
[----:B------:R-:W-:-:S05]  /*0e60*/  CS2R.32 R78, SR_CgaSize ;  /* 0x00000000004e7805 */ /* 0x000fca0000008a00 */
[----:B------:R-:W-:-:S05]  /*0e70*/  IMAD R78, R78, -0xa0, RZ ;  /* 0xffffff604e4e7824 */ /* 0x000fca00078e02ff */
[----:B------:R-:W-:-:S14]  /*0e80*/  R2UR UR4, R78 ;  /* 0x000000004e0472ca */ /* 0x000fdc00000e0000 */
[----:B------:R-:W3:Y:S01]  /*0e90*/  LDCU UR4, c[0x0][UR4+0x2b4] ;  /* 0x00005680040477ac */ /* 0x000ee20008000800 */
[----:B------:R-:W4:Y:S01]  /*0ea0*/  S2UR UR27, SR_CTAID.Y ;  /* 0x00000000001b79c3 */ /* 0x000f220000002600 */
[----:B------:R-:W2:Y:S01]  /*0eb0*/  LDCU UR21, c[0x0][0xd24] ;  /* 0x0001a480ff1577ac */ /* 0x000ea20008000800 */
[----:B------:R-:W2:Y:S01]  /*0ec0*/  LDCU UR44, c[0x0][0xd24] ;  /* 0x0001a480ff2c77ac */ /* 0x000ea20008000800 */
[----:B------:R-:W-:-:S05]  /*0ed0*/  CS2R.32 R3, SR_CgaSize ;  /* 0x0000000000037805 */ /* 0x000fca0000008a00 */
[----:B------:R-:W-:-:S06]  /*0ee0*/  IMAD R3, R3, -0xa0, RZ ;  /* 0xffffff6003037824 */ /* 0x000fcc00078e02ff */
[----:B------:R-:W3:Y:S01]  /*0ef0*/  LDC R3, c[0x0][R3+0x2a0] ;  /* 0x0000a80003037b82 */ /* 0x000ee20000000800 */
[----:B------:R-:W3:Y:S01]  /*0f00*/  LDCU UR23, c[0x0][0xd30] ;  /* 0x0001a600ff1777ac */ /* 0x000ee20008000800 */
[----:B-1----:R-:W-:Y:S02]  /*0f10*/  I2FP.F32.U32 R6, UR11 ;  /* 0x0000000b00067c45 */ /* 0x002fe40008201000 */
[----:B------:R-:W-:-:S05]  /*0f20*/  CS2R.32 R4, SR_CgaSize ;  /* 0x0000000000047805 */ /* 0x000fca0000008a00 */
[----:B------:R-:W-:-:S06]  /*0f30*/  IMAD R4, R4, -0xa0, RZ ;  /* 0xffffff6004047824 */ /* 0x000fcc00078e02ff */
[----:B------:R-:W1:Y:S01]  /*0f40*/  LDC R4, c[0x0][R4+0x2a4] ;  /* 0x0000a90004047b82 */ /* 0x000e620000000800 */
[----:B--2---:R-:W-:Y:S01]  /*0f50*/  UISETP.GE.AND UP0, UPT, UR21, 0x1, UPT ;  /* 0x000000011500788c */ /* 0x004fe2000bf06270 */
[----:B------:R-:W-:Y:S01]  /*0f60*/  FMUL R6, R6, UR5 ;  /* 0x0000000506067c20 */ /* 0x000fe20008400000 */
[----:B----4-:R-:W-:-:S03]  /*0f70*/  I2FP.F32.U32 R5, UR27 ;  /* 0x0000001b00057c45 */ /* 0x010fc60008201000 */
[----:B------:R-:W2:Y:S02]  /*0f80*/  F2I.U32.TRUNC.NTZ R78, R6 ;  /* 0x00000006004e7305 */ /* 0x000ea4000020f000 */
[----:B------:R-:W4:Y:S01]  /*0f90*/  S2UR UR36, SR_CTAID.Z ;  /* 0x00000000002479c3 */ /* 0x000f220000002700 */
[----:B---3--:R-:W-:-:S05]  /*0fa0*/  FMUL R5, R5, UR4 ;  /* 0x0000000405057c20 */ /* 0x008fca0008400000 */
[----:B------:R-:W3:Y:S01]  /*0fb0*/  F2I.U32.TRUNC.NTZ R73, R5 ;  /* 0x0000000500497305 */ /* 0x000ee2000020f000 */
[----:B--2---:R-:W-:-:S05]  /*0fc0*/  IADD3 R78, PT, PT, -R78, RZ, RZ ;  /* 0x000000ff4e4e7210 */ /* 0x004fca0007ffe1ff */
[----:B------:R-:W-:Y:S01]  /*0fd0*/  IMAD R78, R3, R78, UR11 ;  /* 0x0000000b034e7e24 */ /* 0x000fe2000f8e024e */
[----:B------:R-:W-:Y:S02]  /*0fe0*/  PRMT R3, RZ, 0x7610, R3 ;  /* 0x00007610ff037816 */ /* 0x000fe40000000003 */
[----:B---3--:R-:W-:-:S05]  /*0ff0*/  IADD3 R73, PT, PT, -R73, RZ, RZ ;  /* 0x000000ff49497210 */ /* 0x008fca0007ffe1ff */
[----:B-1----:R-:W-:Y:S01]  /*1000*/  IMAD R73, R4, R73, UR27 ;  /* 0x0000001b04497e24 */ /* 0x002fe2000f8e0249 */
[----:B----4-:R-:W-:Y:S06]  /*1010*/  BRA.U UP5, `(.L_x_17) ;  /* 0x0000000105207547 */ /* 0x010fec000b800000 */
[C---:B------:R-:W-:Y:S02]  /*1020*/  ISETP.NE.AND P1, PT, R73.reuse, 0x1, PT ;  /* 0x000000014900780c */ /* 0x040fe40003f25270 */
[----:B------:R-:W-:Y:S02]  /*1030*/  ISETP.NE.AND P0, PT, R73, RZ, PT ;  /* 0x000000ff4900720c */ /* 0x000fe40003f05270 */
[C---:B------:R-:W-:Y:S02]  /*1040*/  ISETP.NE.AND P2, PT, R78.reuse, RZ, PT ;  /* 0x000000ff4e00720c */ /* 0x040fe40003f45270 */
[----:B------:R-:W-:Y:S02]  /*1050*/  SEL R3, RZ, 0x2, P1 ;  /* 0x00000002ff037807 */ /* 0x000fe40000800000 */
[----:B------:R-:W-:Y:S02]  /*1060*/  ISETP.EQ.OR P0, PT, R78, RZ, !P0 ;  /* 0x000000ff4e00720c */ /* 0x000fe40004702670 */
[----:B------:R-:W-:-:S02]  /*1070*/  SEL R3, R3, 0x2, P2 ;  /* 0x0000000203037807 */ /* 0x000fc40001000000 */
[----:B------:R-:W-:-:S05]  /*1080*/  SEL R4, RZ, 0x1, !P0 ;  /* 0x00000001ff047807 */ /* 0x000fca0004000000 */
[----:B------:R-:W-:Y:S02]  /*1090*/  IMAD.IADD R3, R4, 0x1, R3 ;  /* 0x0000000104037824 */ /* 0x000fe400078e0203 */
.L_x_17:
[----:B------:R-:W-:Y:S05]  /*10a0*/  BRA.U !UP0, `(.L_x_18) ;  /* 0x0000000108d47547 */ /* 0x000fea000b800000 */
[----:B------:R-:W1:Y:S01]  /*10b0*/  LDCU.128 UR16, c[0x0][0xd10] ;  /* 0x0001a200ff1077ac */ /* 0x000e620008000c00 */
[----:B------:R-:W2:Y:S01]  /*10c0*/  LDCU UR6, c[0x0][0x370] ;  /* 0x00006e00ff0677ac */ /* 0x000ea20008000800 */
[----:B------:R-:W3:Y:S01]  /*10d0*/  LDCU UR7, c[0x0][0x374] ;  /* 0x00006e80ff0777ac */ /* 0x000ee20008000800 */
[----:B------:R-:W4:Y:S01]  /*10e0*/  LDCU UR22, c[0x0][0xd0c] ;  /* 0x0001a180ff1677ac */ /* 0x000f220008000800 */
[----:B------:R-:W4:Y:S01]  /*10f0*/  LDCU UR10, c[0x0][0xd20] ;  /* 0x0001a400ff0a77ac */ /* 0x000f220008000800 */
[----:B------:R-:W4:Y:S01]  /*1100*/  LDCU.64 UR8, c[0x0][0xd28] ;  /* 0x0001a500ff0877ac */ /* 0x000f220008000a00 */
[----:B-1----:R-:W-:Y:S02]  /*1110*/  UISETP.NE.AND UP4, UPT, UR18, 0x1, UPT ;  /* 0x000000011200788c */ /* 0x002fe4000bf85270 */
[----:B---3--:R-:W-:Y:S02]  /*1120*/  UIMAD.WIDE.U32 UR12, UR7, UR19, URZ ;  /* 0x00000013070c72a5 */ /* 0x008fe4000f8e00ff */
[----:B--2---:R-:W-:-:S02]  /*1130*/  UIMAD.WIDE.U32 UR14, UR6, UR16, URZ ;  /* 0x00000010060e72a5 */ /* 0x004fc4000f8e00ff */
[----:B----4-:R-:W-:Y:S02]  /*1140*/  UISETP.NE.AND UP0, UPT, UR22, 0x1, UPT ;  /* 0x000000011600788c */ /* 0x010fe4000bf05270 */
[----:B------:R-:W-:Y:S01]  /*1150*/  UIMAD.WIDE.U32 UR4, UR11, UR16, URZ ;  /* 0x000000100b0472a5 */ /* 0x000fe2000f8e00ff */
[----:B------:R-:W-:Y:S02]  /*1160*/  UMOV UR12, UR13 ;  /* 0x0000000d000c7c82 */ /* 0x000fe40008000000 */
[----:B------:R-:W-:Y:S01]  /*1170*/  UMOV UR14, UR15 ;  /* 0x0000000f000e7c82 */ /* 0x000fe20008000000 */
[----:B------:R-:W-:Y:S02]  /*1180*/  @UP4 USHF.R.U32.HI UR7, URZ, UR10, UR12 ;  /* 0x0000000aff074299 */ /* 0x000fe4000801160c */
[----:B------:R-:W-:Y:S01]  /*1190*/  UISETP.NE.AND UP3, UPT, UR21, 0x1, UPT ;  /* 0x000000011500788c */ /* 0x000fe2000bf65270 */
[----:B------:R-:W-:Y:S02]  /*11a0*/  UMOV UR4, UR5 ;  /* 0x0000000500047c82 */ /* 0x000fe40008000000 */
[----:B------:R-:W-:-:S02]  /*11b0*/  @UP0 USHF.R.U32.HI UR6, URZ, UR17, UR14 ;  /* 0x00000011ff060299 */ /* 0x000fc4000801160e */
[----:B------:R-:W-:Y:S02]  /*11c0*/  USHF.R.U32.HI UR4, URZ, UR17, UR4 ;  /* 0x00000011ff047299 */ /* 0x000fe40008011604 */
[----:B------:R-:W-:Y:S02]  /*11d0*/  UIMAD.WIDE.U32 UR14, UR27, UR19, URZ ;  /* 0x000000131b0e72a5 */ /* 0x000fe4000f8e00ff */
[----:B------:R-:W-:Y:S02]  /*11e0*/  UIMAD.WIDE.U32 UR12, UR7, UR8, URZ ;  /* 0x00000008070c72a5 */ /* 0x000fe4000f8e00ff */
[----:B------:R-:W-:Y:S02]  /*11f0*/  UIMAD.WIDE.U32 UR16, UR6, UR8, URZ ;  /* 0x00000008061072a5 */ /* 0x000fe4000f8e00ff */
[----:B------:R-:W-:-:S03]  /*1200*/  USEL UR5, UR11, UR4, !UP0 ;  /* 0x000000040b057287 */ /* 0x000fc6000c000000 */
[----:B------:R-:W-:Y:S01]  /*1210*/  UMOV UR4, UR15 ;  /* 0x0000000f00047c82 */ /* 0x000fe20008000000 */
[----:B------:R-:W-:Y:S01]  /*1220*/  UMOV UR12, UR13 ;  /* 0x0000000d000c7c82 */ /* 0x000fe20008000000 */
[----:B------:R-:W-:Y:S02]  /*1230*/  USHF.R.U32.HI UR4, URZ, UR10, UR4 ;  /* 0x0000000aff047299 */ /* 0x000fe40008011604 */
[----:B------:R-:W-:Y:S01]  /*1240*/  @UP3 USHF.R.U32.HI UR7, URZ, UR9, UR12 ;  /* 0x00000009ff073299 */ /* 0x000fe2000801160c */
[----:B------:R-:W-:Y:S01]  /*1250*/  UMOV UR16, UR17 ;  /* 0x0000001100107c82 */ /* 0x000fe20008000000 */
[----:B------:R-:W-:Y:S02]  /*1260*/  USEL UR4, UR27, UR4, !UP4 ;  /* 0x000000041b047287 */ /* 0x000fe4000e000000 */
[----:B------:R-:W-:Y:S02]  /*1270*/  @UP3 USHF.R.U32.HI UR6, URZ, UR9, UR16 ;  /* 0x00000009ff063299 */ /* 0x000fe40008011610 */
[----:B------:R-:W-:-:S02]  /*1280*/  UIMAD UR7, UR7, UR21, URZ ;  /* 0x00000015070772a4 */ /* 0x000fc4000f8e02ff */
[----:B------:R-:W-:Y:S02]  /*1290*/  UIMAD UR10, UR6, UR21, URZ ;  /* 0x00000015060a72a4 */ /* 0x000fe4000f8e02ff */
[----:B------:R-:W-:Y:S02]  /*12a0*/  UISETP.GE.AND UP0, UPT, UR4, UR7, UPT ;  /* 0x000000070400728c */ /* 0x000fe4000bf06270 */
[----:B------:R-:W-:Y:S02]  /*12b0*/  UIMAD.WIDE.U32 UR12, UR4, UR8, URZ ;  /* 0x00000008040c72a5 */ /* 0x000fe4000f8e00ff */
[----:B------:R-:W-:Y:S02]  /*12c0*/  UISETP.GE.OR UP0, UPT, UR5, UR10, UP0 ;  /* 0x0000000a0500728c */ /* 0x000fe40008706670 */
[----:B------:R-:W-:Y:S02]  /*12d0*/  UIMAD.WIDE.U32 UR14, UR5, UR8, URZ ;  /* 0x00000008050e72a5 */ /* 0x000fe4000f8e00ff */
[----:B------:R-:W-:Y:S01]  /*12e0*/  UIADD3 UR10, UPT, UPT, -UR4, URZ, URZ ;  /* 0x000000ff040a7290 */ /* 0x000fe2000fffe1ff */
[----:B------:R-:W-:Y:S01]  /*12f0*/  UMOV UR8, UR13 ;  /* 0x0000000d00087c82 */ /* 0x000fe20008000000 */
[----:B------:R-:W-:-:S02]  /*1300*/  UIADD3 UR12, UPT, UPT, -UR5, URZ, URZ ;  /* 0x000000ff050c7290 */ /* 0x000fc4000fffe1ff */
[----:B------:R-:W-:-:S03]  /*1310*/  USHF.R.U32.HI UR8, URZ, UR9, UR8 ;  /* 0x00000009ff087299 */ /* 0x000fc60008011608 */
[----:B------:R-:W-:Y:S01]  /*1320*/  @!UP0 UMOV UR7, UR15 ;  /* 0x0000000f00078c82 */ /* 0x000fe20008000000 */
[----:B------:R-:W-:Y:S02]  /*1330*/  UIMAD UR27, UR18, UR10, UR27 ;  /* 0x0000000a121b72a4 */ /* 0x000fe4000f8e021b */
[----:B------:R-:W-:Y:S02]  /*1340*/  USEL UR8, UR4, UR8, !UP3 ;  /* 0x0000000804087287 */ /* 0x000fe4000d800000 */
[----:B------:R-:W-:Y:S02]  /*1350*/  @!UP0 USHF.R.U32.HI UR7, URZ, UR9, UR7 ;  /* 0x00000009ff078299 */ /* 0x000fe40008011607 */
[----:B------:R-:W-:Y:S02]  /*1360*/  UIADD3 UR9, UPT, UPT, -UR8, URZ, URZ ;  /* 0x000000ff08097290 */ /* 0x000fe4000fffe1ff */
[----:B------:R-:W-:Y:S02]  /*1370*/  @!UP0 USEL UR7, UR5, UR7, !UP3 ;  /* 0x0000000705078287 */ /* 0x000fe4000d800000 */
[----:B------:R-:W-:-:S02]  /*1380*/  UIMAD UR9, UR21, UR9, UR4 ;  /* 0x00000009150972a4 */ /* 0x000fc4000f8e0204 */
[----:B------:R-:W-:Y:S02]  /*1390*/  @!UP0 UIADD3 UR8, UPT, UPT, UR8, -UR7, URZ ;  /* 0x8000000708088290 */ /* 0x000fe4000fffe0ff */
[----:B------:R-:W-:Y:S02]  /*13a0*/  @!UP0 UIMAD UR6, UR9, UR6, UR7 ;  /* 0x00000006090682a4 */ /* 0x000fe4000f8e0207 */
[----:B------:R-:W-:Y:S02]  /*13b0*/  @!UP0 UIMAD UR4, UR8, UR21, UR5 ;  /* 0x00000015080482a4 */ /* 0x000fe4000f8e0205 */
[----:B------:R-:W-:Y:S02]  /*13c0*/  UIMAD UR11, UR22, UR12, UR11 ;  /* 0x0000000c160b72a4 */ /* 0x000fe4000f8e020b */
[----:B------:R-:W-:Y:S01]  /*13d0*/  UIMAD UR27, UR4, UR18, UR27 ;  /* 0x00000012041b72a4 */ /* 0x000fe2000f8e021b */
[----:B------:R-:W-:Y:S02]  /*13e0*/  @!UP0 UMOV UR5, UR6 ;  /* 0x0000000600058c82 */ /* 0x000fe40008000000 */
[----:B------:R-:W-:-:S12]  /*13f0*/  UIMAD UR11, UR5, UR22, UR11 ;  /* 0x00000016050b72a4 */ /* 0x000fd8000f8e020b */
.L_x_18:
[----:B------:R-:W-:Y:S02]  /*1400*/  UISETP.NE.AND UP3, UPT, UR23, 0x1, UPT ;  /* 0x000000011700788c */ /* 0x000fe4000bf65270 */
[----:B------:R-:W-:-:S07]  /*1410*/  UISETP.NE.AND UP0, UPT, UR20, 0x2, UPT ;  /* 0x000000021400788c */ /* 0x000fce000bf05270 */
[----:B------:R-:W-:Y:S05]  /*1420*/  BRA.U UP3, `(.L_x_19) ;  /* 0x0000000103407547 */ /* 0x000fea000b800000 */
[----:B------:R-:W1:Y:S01]  /*1430*/  LDCU.128 UR12, c[0x0][0xd10] ;  /* 0x0001a200ff0c77ac */ /* 0x000e620008000c00 */
[----:B------:R-:W2:Y:S01]  /*1440*/  LDCU UR8, c[0x0][0xd0c] ;  /* 0x0001a180ff0877ac */ /* 0x000ea20008000800 */
[----:B------:R-:W3:Y:S01]  /*1450*/  LDCU UR9, c[0x0][0xd20] ;  /* 0x0001a400ff0977ac */ /* 0x000ee20008000800 */
[----:B-1----:R-:W-:Y:S02]  /*1460*/  UIMAD.WIDE.U32 UR4, UR11, UR12, URZ ;  /* 0x0000000c0b0472a5 */ /* 0x002fe4000f8e00ff */
[----:B------:R-:W-:Y:S02]  /*1470*/  UIMAD.WIDE.U32 UR6, UR27, UR15, URZ ;  /* 0x0000000f1b0672a5 */ /* 0x000fe4000f8e00ff */
[----:B--2---:R-:W-:Y:S02]  /*1480*/  UISETP.NE.AND UP3, UPT, UR8, 0x1, UPT ;  /* 0x000000010800788c */ /* 0x004fe4000bf65270 */
[----:B------:R-:W-:-:S03]  /*1490*/  USHF.R.U32.HI UR5, URZ, UR13, UR5 ;  /* 0x0000000dff057299 */ /* 0x000fc60008011605 */
[----:B------:R-:W-:Y:S01]  /*14a0*/  UMOV UR4, UR7 ;  /* 0x0000000700047c82 */ /* 0x000fe20008000000 */
[----:B------:R-:W-:Y:S02]  /*14b0*/  USEL UR5, UR11, UR5, !UP3 ;  /* 0x000000050b057287 */ /* 0x000fe4000d800000 */
[----:B------:R-:W-:Y:S02]  /*14c0*/  UISETP.NE.AND UP3, UPT, UR14, 0x1, UPT ;  /* 0x000000010e00788c */ /* 0x000fe4000bf65270 */
[----:B---3--:R-:W-:-:S04]  /*14d0*/  USHF.R.U32.HI UR4, URZ, UR9, UR4 ;  /* 0x00000009ff047299 */ /* 0x008fc80008011604 */
[----:B------:R-:W-:-:S04]  /*14e0*/  USEL UR4, UR27, UR4, !UP3 ;  /* 0x000000041b047287 */ /* 0x000fc8000d800000 */
[----:B------:R-:W-:Y:S02]  /*14f0*/  UIADD3 UR6, UPT, UPT, UR5, -UR4, URZ ;  /* 0x8000000405067290 */ /* 0x000fe4000fffe0ff */
[----:B------:R-:W-:Y:S02]  /*1500*/  UIADD3 UR4, UPT, UPT, -UR5, UR4, URZ ;  /* 0x0000000405047290 */ /* 0x000fe4000fffe1ff */
[----:B------:R-:W-:Y:S02]  /*1510*/  UIMAD UR27, UR6, UR14, UR27 ;  /* 0x0000000e061b72a4 */ /* 0x000fe4000f8e021b */
[----:B------:R-:W-:-:S12]  /*1520*/  UIMAD UR11, UR4, UR8, UR11 ;  /* 0x00000008040b72a4 */ /* 0x000fd8000f8e020b */
.L_x_19:
[----:B------:R-:W-:Y:S05]  /*1530*/  BRA.U !UP6, `(.L_x_20) ;  /* 0x000000010e0c7547 */ /* 0x000fea000b800000 */
[----:B------:R-:W-:Y:S01]  /*1540*/  UCGABAR_WAIT ;  /* 0x0000000000007dc7 */ /* 0x000fe20008000000 */
[----:B------:R-:W-:Y:S01]  /*1550*/  CCTL.IVALL ;  /* 0x00000000ff00798f */ /* 0x000fe20002000000 */
[----:B------:R-:W-:Y:S05]  /*1560*/  BRA `(.L_x_21) ;  /* 0x0000000000047947 */ /* 0x000fea0003800000 */
.L_x_20:
[----:B------:R-:W-:Y:S06]  /*1570*/  BAR.SYNC.DEFER_BLOCKING 0x0 ;  /* 0x0000000000007b1d */ /* 0x000fec0000010000 */
.L_x_21:
[----:B------:R-:W1:Y:S01]  /*1580*/  LDCU UR5, c[0x0][0x38c] ;  /* 0x00007180ff0577ac */ /* 0x000e620008000800 */
[----:B------:R-:W2:Y:S01]  /*1590*/  S2UR UR46, SR_CgaCtaId ;  /* 0x00000000002e79c3 */ /* 0x000ea20000008800 */
[----:B-1----:R-:W-:-:S04]  /*15a0*/  UIADD3 UR5, UPT, UPT, UR5, 0x7f, URZ ;  /* 0x0000007f05057890 */ /* 0x002fc8000fffe0ff */
[----:B------:R-:W-:-:S04]  /*15b0*/  USHF.R.S32.HI UR4, URZ, 0x1f, UR5 ;  /* 0x0000001fff047899 */ /* 0x000fc80008011405 */
[----:B------:R-:W-:-:S04]  /*15c0*/  ULEA.HI UR4, UR4, UR5, URZ, 0x7 ;  /* 0x0000000504047291 */ /* 0x000fc8000f8f38ff */
[----:B------:R-:W-:Y:S01]  /*15d0*/  USHF.R.S32.HI UR45, URZ, 0x7, UR4 ;  /* 0x00000007ff2d7899 */ /* 0x000fe20008011404 */
[----:B--2---:R-:W-:Y:S11]  /*15e0*/  BRA.U UP0, `(.L_x_22) ;  /* 0x0000000d00a47547 */ /* 0x004ff6000b800000 */
[----:B------:R-:W1:Y:S01]  /*15f0*/  S2UR UR53, SR_CgaCtaId ;  /* 0x00000000003579c3 */ /* 0x000e620000008800 */
[----:B------:R-:W-:Y:S01]  /*1600*/  UISETP.LT.AND UP0, UPT, UR45, 0x1, UPT ;  /* 0x000000012d00788c */ /* 0x000fe2000bf01270 */
[----:B------:R-:W-:Y:S01]  /*1610*/  R2UR UR51, R78 ;  /* 0x000000004e3372ca */ /* 0x000fe200000e0000 */
[----:B------:R-:W-:Y:S01]  /*1620*/  USHF.L.U32 UR10, UR46, 0x7, URZ ;  /* 0x000000072e0a7899 */ /* 0x000fe200080006ff */
[----:B------:R-:W-:Y:S01]  /*1630*/  PLOP3.LUT P1, PT, PT, PT, UP1, 0x80, 0x8 ;  /* 0x000000000008781c */ /* 0x000fe20003f2f018 */
[----:B------:R-:W-:Y:S01]  /*1640*/  USEL UR29, UR45, 0x1, !UP0 ;  /* 0x000000012d1d7887 */ /* 0x000fe2000c000000 */
[----:B------:R-:W-:Y:S01]  /*1650*/  R2UR UR45, R73 ;  /* 0x00000000492d72ca */ /* 0x000fe200000e0000 */
[----:B------:R-:W-:Y:S01]  /*1660*/  USHF.L.U32 UR21, UR46, 0xa, URZ ;  /* 0x0000000a2e157899 */ /* 0x000fe200080006ff */
[----:B------:R-:W-:Y:S01]  /*1670*/  ISETP.NE.OR P3, PT, R0, 0x2, !P3 ;  /* 0x000000020000780c */ /* 0x000fe20005f65670 */
[----:B------:R-:W-:Y:S01]  /*1680*/  USHF.L.U32 UR4, UR46, 0x6, URZ ;  /* 0x000000062e047899 */ /* 0x000fe200080006ff */
[----:B------:R-:W-:Y:S01]  /*1690*/  PLOP3.LUT P1, PT, P1, PT, PT, 0x8, 0x80 ;  /* 0x000000000080781c */ /* 0x000fe20000f2e170 */
[----:B------:R-:W-:Y:S01]  /*16a0*/  USHF.L.U32 UR15, UR46, 0xc, URZ ;  /* 0x0000000c2e0f7899 */ /* 0x000fe200080006ff */
[----:B------:R-:W-:Y:S01]  /*16b0*/  IMAD.MOV.U32 R12, RZ, RZ, 0x1 ;  /* 0x00000001ff0c7424 */ /* 0x000fe200078e00ff */
[----:B------:R-:W-:Y:S01]  /*16c0*/  CS2R R10, SRZ ;  /* 0x00000000000a7805 */ /* 0x000fe2000001ff00 */
[----:B------:R-:W-:Y:S01]  /*16d0*/  IMAD.MOV.U32 R9, RZ, RZ, RZ ;  /* 0x000000ffff097224 */ /* 0x000fe200078e00ff */
[----:B------:R-:W2:Y:S01]  /*16e0*/  LDCU UR47, c[0x0][0x370] ;  /* 0x00006e00ff2f77ac */ /* 0x000ea20008000800 */
[----:B------:R-:W-:Y:S01]  /*16f0*/  IMAD.MOV.U32 R8, RZ, RZ, 0x1 ;  /* 0x00000001ff087424 */ /* 0x000fe200078e00ff */
[----:B------:R-:W3:Y:S01]  /*1700*/  LDCU.64 UR48, c[0x0][0x348] ;  /* 0x00006900ff3077ac */ /* 0x000ee20008000a00 */
[----:B------:R-:W-:-:S02]  /*1710*/  UISETP.GE.AND UP4, UPT, UR44, 0x1, UPT ;  /* 0x000000012c00788c */ /* 0x000fc4000bf86270 */
[----:B------:R-:W-:Y:S01]  /*1720*/  UISETP.NE.AND UP3, UPT, UR44, 0x1, UPT ;  /* 0x000000012c00788c */ /* 0x000fe2000bf65270 */
[----:B------:R-:W4:Y:S01]  /*1730*/  LDCU UR43, c[0x0][0x374] ;  /* 0x00006e80ff2b77ac */ /* 0x000f220008000800 */
[----:B------:R-:W-:Y:S02]  /*1740*/  ULOP3.LUT UR21, UR21, 0x400, URZ, 0xc0, !UPT ;  /* 0x0000040015157892 */ /* 0x000fe4000f8ec0ff */
[----:B------:R-:W-:Y:S02]  /*1750*/  ULOP3.LUT UR50, UR4, 0x40, URZ, 0xc0, !UPT ;  /* 0x0000004004327892 */ /* 0x000fe4000f8ec0ff */
[----:B------:R-:W-:Y:S02]  /*1760*/  ULOP3.LUT UR15, UR15, 0x1000, URZ, 0xc0, !UPT ;  /* 0x000010000f0f7892 */ /* 0x000fe4000f8ec0ff */
[----:B------:R-:W-:Y:S01]  /*1770*/  ULOP3.LUT UR10, UR10, 0x80, URZ, 0xc0, !UPT ;  /* 0x000000800a0a7892 */ /* 0x000fe2000f8ec0ff */
[----:B------:R-:W-:Y:S01]  /*1780*/  UMOV UR14, URZ ;  /* 0x000000ff000e7c82 */ /* 0x000fe20008000000 */
[----:B-1----:R-:W-:-:S10]  /*1790*/  UMOV UR52, 0x400 ;  /* 0x0000040000347882 */ /* 0x002fd40000000000 */
.L_x_32:
[----:B------:R-:W-:-:S03]  /*17a0*/  UISETP.NE.AND UP0, UPT, UR46, URZ, UPT ;  /* 0x000000ff2e00728c */ /* 0x000fc6000bf05270 */
[----:B------:R-:W-:Y:S02]  /*17b0*/  UMOV UR46, UR53 ;  /* 0x00000035002e7c82 */ /* 0x000fe40008000000 */
[----:B------:R-:W-:-:S04]  /*17c0*/  ULEA UR6, UR46, UR52, 0x18 ;  /* 0x000000342e067291 */ /* 0x000fc8000f8ec0ff */
[----:B-1----:R-:W-:Y:S08]  /*17d0*/  BRA.U UP0, `(.L_x_23) ;  /* 0x0000000100347547 */ /* 0x002ff0000b800000 */
[----:B------:R-:W1:Y:S01]  /*17e0*/  S2R R0, SR_CgaCtaId ;  /* 0x0000000000007919 */ /* 0x000e620000008800 */
[----:B------:R-:W-:Y:S02]  /*17f0*/  MOV R3, 0x400 ;  /* 0x0000040000037802 */ /* 0x000fe40000000f00 */
[----:B------:R-:W-:Y:S02]  /*1800*/  SHF.L.U32 R2, R8, 0x1f, RZ ;  /* 0x0000001f08027819 */ /* 0x000fe400000006ff */
[----:B-1----:R-:W-:-:S05]  /*1810*/  LEA R0, R0, R3, 0x18 ;  /* 0x0000000300007211 */ /* 0x002fca00078ec0ff */
[----:B------:R-:W-:-:S04]  /*1820*/  IMAD R3, R9, 0x8, R0 ;  /* 0x0000000809037824 */ /* 0x000fc800078e0200 */
[----:B------:R-:W1:Y:S02]  /*1830*/  SYNCS.PHASECHK.TRANS64.TRYWAIT P0, [R3+URZ+0xa0], R2 ;  /* 0x0000a002030075a7 */ /* 0x000e6400080011ff */
[----:B-1----:R-:W-:Y:S05]  /*1840*/  @!P0 BRA `(.L_x_24) ;  /* 0x000000d800088947 */ /* 0x002fea0003800000 */
.L_x_174:
[----:B------:R-:W-:Y:S01]  /*1850*/  VIADD R9, R9, 0x1 ;  /* 0x0000000109097836 */ /* 0x000fe20000000000 */
[----:B------:R1:W-:Y:S04]  /*1860*/  SYNCS.ARRIVE.TRANS64.A1T0 RZ, [R3+URZ+0x90], RZ ;  /* 0x000090ff03ff79a7 */ /* 0x0003e800081000ff */
[----:B------:R-:W-:-:S04]  /*1870*/  ISETP.NE.AND P0, PT, R9, 0x2, PT ;  /* 0x000000020900780c */ /* 0x000fc80003f05270 */
[----:B------:R-:W-:Y:S02]  /*1880*/  SEL R9, R9, RZ, P0 ;  /* 0x000000ff09097207 */ /* 0x000fe40000000000 */
[----:B-1----:R-:W-:-:S04]  /*1890*/  SEL R3, RZ, 0x1, P0 ;  /* 0x00000001ff037807 */ /* 0x002fc80000000000 */
[----:B------:R-:W-:-:S07]  /*18a0*/  LOP3.LUT R8, R8, R3, RZ, 0x3c, !PT ;  /* 0x0000000308087212 */ /* 0x000fce00078e3cff */
.L_x_23:
[----:B------:R-:W-:Y:S01]  /*18b0*/  ULEA UR4, UR14, UR6, 0x3 ;  /* 0x000000060e047291 */ /* 0x000fe2000f8e18ff */
[----:B------:R-:W-:-:S08]  /*18c0*/  SHF.L.U32 R0, R12, 0x1f, RZ ;  /* 0x0000001f0c007819 */ /* 0x000fd000000006ff */
[----:B------:R1:W1:Y:S02]  /*18d0*/  SYNCS.PHASECHK.TRANS64.TRYWAIT P0, [UR4+0x10], R0 ;  /* 0x00001000ff0075a7 */ /* 0x0002640008001104 */
[----:B------:R-:W2:Y:S02]  /*18e0*/  LDCU UR4, c[0x0][0x38c] ;  /* 0x00007180ff0477ac */ /* 0x000ea40008000800 */
[----:B--2---:R-:W-:-:S09]  /*18f0*/  UISETP.GE.AND UP0, UPT, UR4, 0x1, UPT ;  /* 0x000000010400788c */ /* 0x004fd2000bf06270 */
[----:B------:R-:W-:Y:S05]  /*1900*/  BRA.U !UP0, `(.L_x_25) ;  /* 0x0000000108d87547 */ /* 0x000fea000b800000 */
[----:B---3--:R-:W-:Y:S01]  /*1910*/  UIADD3 UR38, UP2, UPT, UR48, 0x80, URZ ;  /* 0x0000008030267890 */ /* 0x008fe2000ff5e0ff */
[----:B------:R-:W-:Y:S01]  /*1920*/  @!P3 MOV R2, 0x14800 ;  /* 0x000148000002b802 */ /* 0x000fe20000000f00 */
[----:B------:R-:W-:Y:S02]  /*1930*/  UIADD3 UR22, UP1, UPT, UR48, 0x280, URZ ;  /* 0x0000028030167890 */ /* 0x000fe4000ff3e0ff */
[----:B------:R-:W-:Y:S02]  /*1940*/  UIADD3 UR30, UP0, UPT, UR48, 0x180, URZ ;  /* 0x00000180301e7890 */ /* 0x000fe4000ff1e0ff */
[----:B------:R-:W-:Y:S02]  /*1950*/  USHF.L.U32 UR27, UR27, 0x8, URZ ;  /* 0x000000081b1b7899 */ /* 0x000fe400080006ff */
[----:B------:R-:W-:Y:S02]  /*1960*/  ULEA UR35, UR11, UR50, 0x7 ;  /* 0x000000320b237291 */ /* 0x000fe4000f8e38ff */
[----:B------:R-:W-:-:S02]  /*1970*/  UIADD3.X UR39, UPT, UPT, URZ, UR49, URZ, UP2, !UPT ;  /* 0x00000031ff277290 */ /* 0x000fc400097fe4ff */
[----:B------:R-:W-:Y:S02]  /*1980*/  UIADD3.X UR23, UPT, UPT, URZ, UR49, URZ, UP1, !UPT ;  /* 0x00000031ff177290 */ /* 0x000fe40008ffe4ff */
[----:B------:R-:W-:Y:S01]  /*1990*/  UIADD3.X UR31, UPT, UPT, URZ, UR49, URZ, UP0, !UPT ;  /* 0x00000031ff1f7290 */ /* 0x000fe200087fe4ff */
[----:B------:R-:W-:Y:S01]  /*19a0*/  UMOV UR4, UR14 ;  /* 0x0000000e00047c82 */ /* 0x000fe20008000000 */
[----:B------:R-:W-:-:S10]  /*19b0*/  UMOV UR12, URZ ;  /* 0x000000ff000c7c82 */ /* 0x000fd40008000000 */
.L_x_28:
[----:B------:R-:W-:Y:S01]  /*19c0*/  ULEA UR33, UR4, UR6, 0x3 ;  /* 0x0000000604217291 */ /* 0x000fe2000f8e18ff */
[----:B-1----:R-:W-:Y:S11]  /*19d0*/  @P0 BRA `(.L_x_26) ;  /* 0x00000000000c0947 */ /* 0x002ff60003800000 */
[----:B------:R-:W-:-:S04]  /*19e0*/  SHF.L.U32 R3, R12, 0x1f, RZ ;  /* 0x0000001f0c037819 */ /* 0x000fc800000006ff */
[----:B------:R-:W1:Y:S02]  /*19f0*/  SYNCS.PHASECHK.TRANS64.TRYWAIT P0, [UR33+0x10], R3 ;  /* 0x00001003ff0075a7 */ /* 0x000e640008001121 */
[----:B-1----:R-:W-:Y:S05]  /*1a00*/  @!P0 BRA `(.L_x_27) ;  /* 0x000000d400ac8947 */ /* 0x002fea0003800000 */
.L_x_26:
[----:B------:R-:W-:Y:S01]  /*1a10*/  UIADD3 UR5, UPT, UPT, UR4, 0x1, URZ ;  /* 0x0000000104057890 */ /* 0x000fe2000fffe0ff */
[----:B------:R2:W-:Y:S01]  /*1a20*/  @!P3 SYNCS.ARRIVE.TRANS64 RZ, [UR33], R2 ;  /* 0x00000002ffffb9a7 */ /* 0x0005e20008000021 */
[----:B------:R-:W-:Y:S02]  /*1a30*/  ULEA UR16, UR4, UR6, 0x10 ;  /* 0x0000000604107291 */ /* 0x000fe4000f8e80ff */
[----:B------:R-:W-:Y:S02]  /*1a40*/  UISETP.NE.AND UP0, UPT, UR5, 0x2, UPT ;  /* 0x000000020500788c */ /* 0x000fe4000bf05270 */
[----:B------:R-:W-:Y:S02]  /*1a50*/  USHF.L.U32 UR26, UR12, 0x7, URZ ;  /* 0x000000070c1a7899 */ /* 0x000fe400080006ff */
[----:B------:R-:W-:Y:S02]  /*1a60*/  USEL UR7, URZ, 0x1, UP0 ;  /* 0x00000001ff077887 */ /* 0x000fe40008000000 */
[----:B------:R-:W-:-:S02]  /*1a70*/  USEL UR14, UR5, URZ, UP0 ;  /* 0x000000ff050e7287 */ /* 0x000fc40008000000 */
[----:B------:R-:W-:Y:S02]  /*1a80*/  ULEA UR8, UR4, UR21, 0xb ;  /* 0x0000001504087291 */ /* 0x000fe4000f8e58ff */
[----:B------:R-:W-:Y:S01]  /*1a90*/  ULEA UR5, UR14, UR6, 0x3 ;  /* 0x000000060e057291 */ /* 0x000fe2000f8e18ff */
[----:B------:R-:W-:Y:S01]  /*1aa0*/  LOP3.LUT R12, R12, UR7, RZ, 0x3c, !PT ;  /* 0x000000070c0c7c12 */ /* 0x000fe2000f8e3cff */
[----:B------:R-:W-:Y:S02]  /*1ab0*/  USHF.L.U32 UR34, UR12, 0x6, URZ ;  /* 0x000000060c227899 */ /* 0x000fe400080006ff */
[----:B------:R-:W-:Y:S01]  /*1ac0*/  UIADD3 UR24, UPT, UPT, UR16, 0x14400, URZ ;  /* 0x0001440010187890 */ /* 0x000fe2000fffe0ff */
[----:B-1----:R-:W-:Y:S01]  /*1ad0*/  SHF.L.U32 R0, R12, 0x1f, RZ ;  /* 0x0000001f0c007819 */ /* 0x002fe200000006ff */
[----:B------:R-:W-:Y:S02]  /*1ae0*/  UIADD3 UR16, UPT, UPT, UR16, 0x1c400, URZ ;  /* 0x0001c40010107890 */ /* 0x000fe4000fffe0ff */
[----:B------:R-:W-:Y:S01]  /*1af0*/  UIADD3 UR18, UPT, UPT, UR26, 0x40, URZ ;  /* 0x000000401a127890 */ /* 0x000fe2000fffe0ff */
[----:B------:R2:W1:Y:S01]  /*1b00*/  SYNCS.PHASECHK.TRANS64.TRYWAIT P0, [UR5+0x10], R0 ;  /* 0x00001000ff0075a7 */ /* 0x0004620008001105 */
[----:B------:R-:W-:-:S02]  /*1b10*/  ULEA UR5, UR4, UR15, 0xd ;  /* 0x0000000f04057291 */ /* 0x000fc4000f8e68ff */
[----:B------:R-:W-:Y:S02]  /*1b20*/  UIADD3 UR8, UPT, UPT, UR6, 0x34400, UR8 ;  /* 0x0003440006087890 */ /* 0x000fe4000fffe008 */
[----:B------:R-:W-:Y:S01]  /*1b30*/  ULEA UR5, UR5, UR6, 0x1 ;  /* 0x0000000605057291 */ /* 0x000fe2000f8e08ff */
[----:B------:R-:W-:Y:S01]  /*1b40*/  UMOV UR7, 0x30000 ;  /* 0x0003000000077882 */ /* 0x000fe20000000000 */
[----:B------:R-:W-:Y:S02]  /*1b50*/  UMOV UR40, 0x0 ;  /* 0x0000000000287882 */ /* 0x000fe40000000000 */
[----:B------:R-:W-:Y:S01]  /*1b60*/  UIADD3 UR32, UPT, UPT, UR5, 0xc400, URZ ;  /* 0x0000c40005207890 */ /* 0x000fe2000fffe0ff */
[----:B------:R-:W-:Y:S01]  /*1b70*/  UMOV UR41, 0x10000000 ;  /* 0x1000000000297882 */ /* 0x000fe20000000000 */
[----:B------:R-:W-:Y:S01]  /*1b80*/  UMOV UR25, UR33 ;  /* 0x0000002100197c82 */ /* 0x000fe20008000000 */
[----:B------:R-:W-:Y:S01]  /*1b90*/  UMOV UR28, UR36 ;  /* 0x00000024001c7c82 */ /* 0x000fe20008000000 */
[----:B------:R-:W-:Y:S01]  /*1ba0*/  UMOV UR17, UR33 ;  /* 0x0000002100117c82 */ /* 0x000fe20008000000 */
[----:B------:R-:W-:Y:S01]  /*1bb0*/  UMOV UR19, UR27 ;  /* 0x0000001b00137c82 */ /* 0x000fe20008000000 */
[----:B------:R-:W-:Y:S01]  /*1bc0*/  UMOV UR20, UR36 ;  /* 0x0000002400147c82 */ /* 0x000fe20008000000 */
[----:B------:R-:W-:-:S02]  /*1bd0*/  UMOV UR13, UR36 ;  /* 0x00000024000d7c82 */ /* 0x000fc40008000000 */
[----:B------:R-:W-:Y:S01]  /*1be0*/  UTMALDG.3D.MULTICAST [UR32], [UR38], UR7, desc[UR40] ;  /* 0x00002820260073b4 */ /* 0x000fe20008011807 */
[----:B------:R-:W-:Y:S01]  /*1bf0*/  UMOV UR9, UR33 ;  /* 0x0000002100097c82 */ /* 0x000fe20008000000 */
[----:B------:R-:W-:Y:S01]  /*1c00*/  UMOV UR4, UR14 ;  /* 0x0000000e00047c82 */ /* 0x000fe20008000000 */
[----:B------:R-:W-:Y:S01]  /*1c10*/  UTMALDG.3D [UR24], [UR22], desc[UR40] ;  /* 0x00002818160075b4 */ /* 0x000fe20008011000 */
[----:B------:R-:W-:Y:S01]  /*1c20*/  UTMALDG.3D [UR16], [UR22], desc[UR40] ;  /* 0x00002810160075b4 */ /* 0x000fe20008011000 */
[----:B------:R3:W-:Y:S02]  /*1c30*/  UTMALDG.4D.MULTICAST [UR8], [UR30], UR7, desc[UR40] ;  /* 0x000028081e0073b4 */ /* 0x0007e40008019807 */
[----:B---3--:R-:W-:-:S04]  /*1c40*/  UIADD3 UR12, UPT, UPT, UR12, 0x1, URZ ;  /* 0x000000010c0c7890 */ /* 0x008fc8000fffe0ff */
[----:B------:R-:W-:-:S09]  /*1c50*/  UISETP.NE.AND UP0, UPT, UR12, UR29, UPT ;  /* 0x0000001d0c00728c */ /* 0x000fd2000bf05270 */
[----:B--2---:R-:W-:Y:S05]  /*1c60*/  BRA.U UP0, `(.L_x_28) ;  /* 0xfffffffd00547547 */ /* 0x004fea000b83ffff */
.L_x_25:
[----:B------:R-:W-:Y:S01]  /*1c70*/  LEA R3, R11, UR6, 0x3 ;  /* 0x000000060b037c11 */ /* 0x000fe2000f8e18ff */
[----:B------:R-:W-:Y:S01]  /*1c80*/  @!P1 SYNCS.ARRIVE.TRANS64.A1T0 RZ, [UR6+0x58], RZ ;  /* 0x000058ffffff99a7 */ /* 0x000fe20008100006 */
[----:B-1----:R-:W-:Y:S01]  /*1c90*/  SHF.L.U32 R0, R10, 0x1f, RZ ;  /* 0x0000001f0a007819 */ /* 0x002fe200000006ff */
[----:B------:R-:W-:-:S03]  /*1ca0*/  NOP ;  /* 0x0000000000007918 */ /* 0x000fc60000000000 */
[----:B------:R-:W1:Y:S01]  /*1cb0*/  SYNCS.PHASECHK.TRANS64.TRYWAIT P0, [R3+URZ+0x60], R0 ;  /* 0x00006000030075a7 */ /* 0x000e6200080011ff */
[----:B------:R-:W-:Y:S01]  /*1cc0*/  LEA R5, R11, UR6, 0x4 ;  /* 0x000000060b057c11 */ /* 0x000fe2000f8e20ff */
[----:B-1----:R-:W-:Y:S06]  /*1cd0*/  @!P0 BRA `(.L_x_29) ;  /* 0x000000d400108947 */ /* 0x002fec0003800000 */
.L_x_176:
[----:B------:R-:W2:Y:S01]  /*1ce0*/  LDS.128 R4, [R5+0xc0] ;  /* 0x0000c00005047984 */ /* 0x000ea20000000c00 */
[----:B------:R-:W-:Y:S01]  /*1cf0*/  @!PT LDS RZ, [RZ] ;  /* 0x00000000fffff984 */ /* 0x000fe20000000800 */
[----:B------:R-:W-:Y:S01]  /*1d00*/  @!PT LDS RZ, [RZ] ;  /* 0x00000000fffff984 */ /* 0x000fe20000000800 */
[----:B------:R-:W-:Y:S01]  /*1d10*/  @!PT LDS RZ, [RZ] ;  /* 0x00000000fffff984 */ /* 0x000fe20000000800 */
[----:B------:R-:W-:Y:S01]  /*1d20*/  @!PT LDS RZ, [RZ] ;  /* 0x00000000fffff984 */ /* 0x000fe20000000800 */
[----:B------:R1:W-:Y:S06]  /*1d30*/  MEMBAR.ALL.CTA ;  /* 0x0000000000007992 */ /* 0x0003ec0000008000 */
[----:B-1----:R-:W1:Y:S01]  /*1d40*/  FENCE.VIEW.ASYNC.S ;  /* 0x00000000000073c6 */ /* 0x002e620000000000 */
[----:B--2---:R-:W-:-:S13]  /*1d50*/  LOP3.LUT P0, RZ, R6, 0x1, RZ, 0xc0, !PT ;  /* 0x0000000106ff7812 */ /* 0x004fda000780c0ff */
[----:B-1----:R-:W-:Y:S01]  /*1d60*/  VOTEU.ANY UP1, P0 ;  /* 0x0000000000ff7886 */ /* 0x002fe20000020100 */
[----:B------:R-:W-:-:S13]  /*1d70*/  PLOP3.LUT P0, PT, PT, PT, UP1, 0x80, 0x8 ;  /* 0x000000000008781c */ /* 0x000fda0003f0f018 */
[----:B------:R-:W-:Y:S02]  /*1d80*/  @P0 LOP3.LUT R0, R5, 0xffff, RZ, 0xc0, !PT ;  /* 0x0000ffff05000812 */ /* 0x000fe400078ec0ff */
[----:B------:R-:W-:Y:S02]  /*1d90*/  @P0 MOV R2, R4 ;  /* 0x0000000400020202 */ /* 0x000fe40000000f00 */
[----:B------:R-:W-:Y:S01]  /*1da0*/  @P0 R2UR UR5, R0 ;  /* 0x00000000000502ca */ /* 0x000fe200000e0000 */
[----:B------:R-:W-:Y:S01]  /*1db0*/  VIADD R0, R3, 0x70 ;  /* 0x0000007003007836 */ /* 0x000fe20000000000 */
[----:B------:R-:W-:Y:S02]  /*1dc0*/  @P0 SHF.R.U32.HI R4, RZ, 0x10, R5 ;  /* 0x00000010ff040819 */ /* 0x000fe40000011605 */
[----:B------:R-:W-:Y:S02]  /*1dd0*/  @P0 R2UR UR7, R2 ;  /* 0x00000000020702ca */ /* 0x000fe400000e0000 */
[----:B------:R-:W-:-:S02]  /*1de0*/  PRMT R0, RZ, 0x654, R0 ;  /* 0x00000654ff007816 */ /* 0x000fc40000000000 */
[----:B------:R-:W-:Y:S02]  /*1df0*/  @P0 R2UR UR4, R4 ;  /* 0x00000000040402ca */ /* 0x000fe400000e0000 */
[----:B------:R1:W-:Y:S03]  /*1e00*/  SYNCS.ARRIVE.TRANS64.RED.A1T0 RZ, [R0+URZ], RZ ;  /* 0x000000ff00ff79a7 */ /* 0x0003e600081004ff */
[----:B------:R-:W-:-:S04]  /*1e10*/  @UP1 UMOV UR37, UR5 ;  /* 0x0000000500251c82 */ /* 0x000fc80008000000 */
[----:B------:R-:W-:-:S04]  /*1e20*/  @UP1 UMOV UR42, UR7 ;  /* 0x00000007002a1c82 */ /* 0x000fc80008000000 */
[----:B------:R-:W-:Y:S01]  /*1e30*/  @UP1 UMOV UR36, UR4 ;  /* 0x0000000400241c82 */ /* 0x000fe20008000000 */
[----:B------:R-:W-:Y:S05]  /*1e40*/  BRA.U !UP4, `(.L_x_30) ;  /* 0x000000010cd07547 */ /* 0x000fea000b800000 */
[----:B------:R-:W4:Y:S01]  /*1e50*/  LDCU.128 UR16, c[0x0][0xd10] ;  /* 0x0001a200ff1077ac */ /* 0x000f220008000c00 */
[----:B------:R-:W2:Y:S01]  /*1e60*/  LDCU UR11, c[0x0][0xd20] ;  /* 0x0001a400ff0b77ac */ /* 0x000ea20008000800 */
[----:B------:R-:W3:Y:S01]  /*1e70*/  LDCU UR20, c[0x0][0xd0c] ;  /* 0x0001a180ff1477ac */ /* 0x000ee20008000800 */
[----:B------:R-:W1:Y:S01]  /*1e80*/  LDCU.64 UR8, c[0x0][0xd28] ;  /* 0x0001a500ff0877ac */ /* 0x000e620008000a00 */
[----:B----4-:R-:W-:Y:S02]  /*1e90*/  UIMAD.WIDE.U32 UR12, UR43, UR19, URZ ;  /* 0x000000132b0c72a5 */ /* 0x010fe4000f8e00ff */
[----:B------:R-:W-:Y:S02]  /*1ea0*/  UIMAD.WIDE.U32 UR4, UR47, UR16, URZ ;  /* 0x000000102f0472a5 */ /* 0x000fe4000f8e00ff */
[----:B------:R-:W-:Y:S02]  /*1eb0*/  UISETP.NE.AND UP0, UPT, UR18, 0x1, UPT ;  /* 0x000000011200788c */ /* 0x000fe4000bf05270 */
[----:B------:R-:W-:Y:S01]  /*1ec0*/  UIMAD.WIDE.U32 UR24, UR37, UR19, URZ ;  /* 0x00000013251872a5 */ /* 0x000fe2000f8e00ff */
[----:B------:R-:W-:-:S02]  /*1ed0*/  UMOV UR12, UR13 ;  /* 0x0000000d000c7c82 */ /* 0x000fc40008000000 */
[----:B------:R-:W-:Y:S01]  /*1ee0*/  UMOV UR4, UR5 ;  /* 0x0000000500047c82 */ /* 0x000fe20008000000 */
[----:B--2---:R-:W-:Y:S02]  /*1ef0*/  USHF.R.U32.HI UR12, URZ, UR11, UR12 ;  /* 0x0000000bff0c7299 */ /* 0x004fe4000801160c */
[----:B---3--:R-:W-:Y:S02]  /*1f00*/  UISETP.NE.AND UP2, UPT, UR20, 0x1, UPT ;  /* 0x000000011400788c */ /* 0x008fe4000bf45270 */
[----:B------:R-:W-:Y:S02]  /*1f10*/  USHF.R.U32.HI UR4, URZ, UR17, UR4 ;  /* 0x00000011ff047299 */ /* 0x000fe40008011604 */
[----:B------:R-:W-:Y:S02]  /*1f20*/  USEL UR5, UR43, UR12, !UP0 ;  /* 0x0000000c2b057287 */ /* 0x000fe4000c000000 */
[----:B------:R-:W-:Y:S02]  /*1f30*/  USEL UR7, UR47, UR4, !UP2 ;  /* 0x000000042f077287 */ /* 0x000fe4000d000000 */
[----:B-1----:R-:W-:Y:S01]  /*1f40*/  UIMAD.WIDE.U32 UR12, UR5, UR8, URZ ;  /* 0x00000008050c72a5 */ /* 0x002fe2000f8e00ff */
[----:B------:R-:W-:Y:S01]  /*1f50*/  UMOV UR4, UR25 ;  /* 0x0000001900047c82 */ /* 0x000fe20008000000 */
[----:B------:R-:W-:-:S02]  /*1f60*/  UIMAD.WIDE.U32 UR24, UR7, UR8, URZ ;  /* 0x00000008071872a5 */ /* 0x000fc4000f8e00ff */
[----:B------:R-:W-:-:S03]  /*1f70*/  UIMAD.WIDE.U32 UR22, UR42, UR16, URZ ;  /* 0x000000102a1672a5 */ /* 0x000fc6000f8e00ff */
[----:B------:R-:W-:Y:S01]  /*1f80*/  UMOV UR12, UR13 ;  /* 0x0000000d000c7c82 */ /* 0x000fe20008000000 */
[----:B------:R-:W-:Y:S02]  /*1f90*/  USHF.R.U32.HI UR4, URZ, UR11, UR4 ;  /* 0x0000000bff047299 */ /* 0x000fe40008011604 */
[----:B------:R-:W-:Y:S01]  /*1fa0*/  @UP3 USHF.R.U32.HI UR5, URZ, UR9, UR12 ;  /* 0x00000009ff053299 */ /* 0x000fe2000801160c */
[----:B------:R-:W-:Y:S01]  /*1fb0*/  UMOV UR11, UR25 ;  /* 0x00000019000b7c82 */ /* 0x000fe20008000000 */
[----:B------:R-:W-:Y:S01]  /*1fc0*/  UMOV UR22, UR23 ;  /* 0x0000001700167c82 */ /* 0x000fe20008000000 */
[----:B------:R-:W-:Y:S02]  /*1fd0*/  @UP3 USHF.R.U32.HI UR7, URZ, UR9, UR11 ;  /* 0x00000009ff073299 */ /* 0x000fe4000801160b */
[----:B------:R-:W-:Y:S02]  /*1fe0*/  USHF.R.U32.HI UR17, URZ, UR17, UR22 ;  /* 0x00000011ff117299 */ /* 0x000fe40008011616 */
[----:B------:R-:W-:-:S02]  /*1ff0*/  USEL UR4, UR37, UR4, !UP0 ;  /* 0x0000000425047287 */ /* 0x000fc4000c000000 */
[----:B------:R-:W-:Y:S02]  /*2000*/  UIMAD UR11, UR44, UR5, URZ ;  /* 0x000000052c0b72a4 */ /* 0x000fe4000f8e02ff */
[----:B------:R-:W-:Y:S02]  /*2010*/  USEL UR5, UR42, UR17, !UP2 ;  /* 0x000000112a057287 */ /* 0x000fe4000d000000 */
[----:B------:R-:W-:Y:S02]  /*2020*/  UIMAD UR16, UR44, UR7, URZ ;  /* 0x000000072c1072a4 */ /* 0x000fe4000f8e02ff */
[----:B------:R-:W-:Y:S02]  /*2030*/  UISETP.GE.AND UP0, UPT, UR4, UR11, UPT ;  /* 0x0000000b0400728c */ /* 0x000fe4000bf06270 */
[----:B------:R-:W-:Y:S02]  /*2040*/  UIMAD.WIDE.U32 UR12, UR4, UR8, URZ ;  /* 0x00000008040c72a5 */ /* 0x000fe4000f8e00ff */
[----:B------:R-:W-:-:S02]  /*2050*/  UISETP.GE.OR UP0, UPT, UR5, UR16, UP0 ;  /* 0x000000100500728c */ /* 0x000fc40008706670 */
[----:B------:R-:W-:Y:S02]  /*2060*/  UIMAD.WIDE.U32 UR16, UR5, UR8, URZ ;  /* 0x00000008051072a5 */ /* 0x000fe4000f8e00ff */
[----:B------:R-:W-:Y:S01]  /*2070*/  UIADD3 UR12, UPT, UPT, -UR4, URZ, URZ ;  /* 0x000000ff040c7290 */ /* 0x000fe2000fffe1ff */
[----:B------:R-:W-:Y:S01]  /*2080*/  UMOV UR11, UR13 ;  /* 0x0000000d000b7c82 */ /* 0x000fe20008000000 */
[----:B------:R-:W-:Y:S02]  /*2090*/  UIADD3 UR13, UPT, UPT, -UR5, URZ, URZ ;  /* 0x000000ff050d7290 */ /* 0x000fe4000fffe1ff */
        /* <DEDUP_REMOVED lines=15> */
.L_x_30:
[----:B------:R-:W2:Y:S02]  /*2190*/  LDCU UR4, c[0x0][0xd30] ;  /* 0x0001a600ff0477ac */ /* 0x000ea40008000800 */
[----:B--2---:R-:W-:-:S09]  /*21a0*/  UISETP.NE.AND UP0, UPT, UR4, 0x1, UPT ;  /* 0x000000010400788c */ /* 0x004fd2000bf05270 */
[----:B------:R-:W-:Y:S05]  /*21b0*/  BRA.U UP0, `(.L_x_31) ;  /* 0x0000000100447547 */ /* 0x000fea000b800000 */
[----:B------:R-:W2:Y:S01]  /*21c0*/  LDCU.128 UR16, c[0x0][0xd10] ;  /* 0x0001a200ff1077ac */ /* 0x000ea20008000c00 */
[----:B------:R-:W1:Y:S01]  /*21d0*/  LDCU UR11, c[0x0][0xd0c] ;  /* 0x0001a180ff0b77ac */ /* 0x000e620008000800 */
[----:B------:R-:W3:Y:S01]  /*21e0*/  LDCU UR12, c[0x0][0xd20] ;  /* 0x0001a400ff0c77ac */ /* 0x000ee20008000800 */
[----:B--2---:R-:W-:Y:S02]  /*21f0*/  UIMAD.WIDE.U32 UR8, UR42, UR16, URZ ;  /* 0x000000102a0872a5 */ /* 0x004fe4000f8e00ff */
[----:B------:R-:W-:Y:S02]  /*2200*/  UIMAD.WIDE.U32 UR4, UR37, UR19, URZ ;  /* 0x00000013250472a5 */ /* 0x000fe4000f8e00ff */
[----:B-1----:R-:W-:Y:S02]  /*2210*/  UISETP.NE.AND UP2, UPT, UR11, 0x1, UPT ;  /* 0x000000010b00788c */ /* 0x002fe4000bf45270 */
[----:B------:R-:W-:Y:S01]  /*2220*/  UISETP.NE.AND UP0, UPT, UR18, 0x1, UPT ;  /* 0x000000011200788c */ /* 0x000fe2000bf05270 */
[----:B------:R-:W-:-:S02]  /*2230*/  UMOV UR7, UR9 ;  /* 0x0000000900077c82 */ /* 0x000fc40008000000 */
[----:B------:R-:W-:Y:S01]  /*2240*/  UMOV UR4, UR5 ;  /* 0x0000000500047c82 */ /* 0x000fe20008000000 */
[----:B------:R-:W-:Y:S02]  /*2250*/  USHF.R.U32.HI UR7, URZ, UR17, UR7 ;  /* 0x00000011ff077299 */ /* 0x000fe40008011607 */
[----:B---3--:R-:W-:Y:S02]  /*2260*/  USHF.R.U32.HI UR4, URZ, UR12, UR4 ;  /* 0x0000000cff047299 */ /* 0x008fe40008011604 */
[----:B------:R-:W-:Y:S02]  /*2270*/  USEL UR5, UR42, UR7, !UP2 ;  /* 0x000000072a057287 */ /* 0x000fe4000d000000 */
[----:B------:R-:W-:-:S04]  /*2280*/  USEL UR4, UR37, UR4, !UP0 ;  /* 0x0000000425047287 */ /* 0x000fc8000c000000 */
[----:B------:R-:W-:Y:S02]  /*2290*/  UIADD3 UR7, UPT, UPT, UR5, -UR4, URZ ;  /* 0x8000000405077290 */ /* 0x000fe4000fffe0ff */
[----:B------:R-:W-:Y:S02]  /*22a0*/  UIADD3 UR4, UPT, UPT, -UR5, UR4, URZ ;  /* 0x0000000405047290 */ /* 0x000fe4000fffe1ff */
[----:B------:R-:W-:Y:S02]  /*22b0*/  UIMAD UR37, UR7, UR18, UR37 ;  /* 0x00000012072572a4 */ /* 0x000fe4000f8e0225 */
[----:B------:R-:W-:-:S12]  /*22c0*/  UIMAD UR42, UR4, UR11, UR42 ;  /* 0x0000000b042a72a4 */ /* 0x000fd8000f8e022a */
.L_x_31:
[----:B------:R-:W-:Y:S01]  /*22d0*/  VIADD R11, R11, 0x1 ;  /* 0x000000010b0b7836 */ /* 0x000fe20000000000 */
[----:B------:R-:W-:Y:S01]  /*22e0*/  PLOP3.LUT P1, PT, PT, PT, PT, 0x80, 0x8 ;  /* 0x000000000008781c */ /* 0x000fe20003f2f070 */
[----:B------:R-:W-:Y:S02]  /*22f0*/  UIADD3 UR27, UPT, UPT, UR37, UR45, URZ ;  /* 0x0000002d251b7290 */ /* 0x000fe4000fffe0ff */
[----:B------:R-:W-:Y:S01]  /*2300*/  UIADD3 UR11, UPT, UPT, UR42, UR51, URZ ;  /* 0x000000332a0b7290 */ /* 0x000fe2000fffe0ff */
[----:B------:R-:W-:-:S04]  /*2310*/  ISETP.NE.AND P0, PT, R11, 0x2, PT ;  /* 0x000000020b00780c */ /* 0x000fc80003f05270 */
[----:B------:R-:W-:Y:S02]  /*2320*/  SEL R3, RZ, 0x1, P0 ;  /* 0x00000001ff037807 */ /* 0x000fe40000000000 */
[----:B------:R-:W-:Y:S02]  /*2330*/  SEL R11, R11, RZ, P0 ;  /* 0x000000ff0b0b7207 */ /* 0x000fe40000000000 */
[----:B------:R-:W-:Y:S01]  /*2340*/  LOP3.LUT R10, R10, R3, RZ, 0x3c, !PT ;  /* 0x000000030a0a7212 */ /* 0x000fe200078e3cff */
[----:B------:R-:W-:Y:S06]  /*2350*/  BRA.U UP1, `(.L_x_32) ;  /* 0xfffffff501107547 */ /* 0x000fec000b83ffff */
[----:B------:R-:W-:Y:S01]  /*2360*/  UIADD3 UR6, UPT, UPT, UR6, 0x10, URZ ;  /* 0x0000001006067890 */ /* 0x000fe2000fffe0ff */
[----:B------:R-:W-:-:S03]  /*2370*/  SHF.L.U32 R3, R12, 0x1f, RZ ;  /* 0x0000001f0c037819 */ /* 0x000fc600000006ff */
[----:B------:R-:W-:-:S09]  /*2380*/  ULEA UR4, UR14, UR6, 0x3 ;  /* 0x000000060e047291 */ /* 0x000fd2000f8e18ff */
[----:B------:R-:W2:Y:S02]  /*2390*/  SYNCS.PHASECHK.TRANS64.TRYWAIT P0, [UR4], R3 ;  /* 0x00000003ff0075a7 */ /* 0x000ea40008001104 */
[----:B--2---:R-:W-:Y:S05]  /*23a0*/  @!P0 BRA `(.L_x_33) ;  /* 0x000000cc00708947 */ /* 0x004fea0003800000 */
.L_x_178:
[----:B------:R-:W-:-:S04]  /*23b0*/  UIADD3 UR4, UPT, UPT, UR14, 0x1, URZ ;  /* 0x000000010e047890 */ /* 0x000fc8000fffe0ff */
[----:B------:R-:W-:-:S04]  /*23c0*/  UISETP.NE.AND UP0, UPT, UR4, 0x2, UPT ;  /* 0x000000020400788c */ /* 0x000fc8000bf05270 */
[----:B------:R-:W-:Y:S02]  /*23d0*/  USEL UR5, URZ, 0x1, UP0 ;  /* 0x00000001ff057887 */ /* 0x000fe40008000000 */
[----:B------:R-:W-:-:S04]  /*23e0*/  USEL UR4, UR4, URZ, UP0 ;  /* 0x000000ff04047287 */ /* 0x000fc80008000000 */
[----:B------:R-:W-:Y:S01]  /*23f0*/  ULEA UR4, UR4, UR6, 0x3 ;  /* 0x0000000604047291 */ /* 0x000fe2000f8e18ff */
[----:B-1----:R-:W-:-:S04]  /*2400*/  LOP3.LUT R3, R12, UR5, RZ, 0x3c, !PT ;  /* 0x000000050c037c12 */ /* 0x002fc8000f8e3cff */
[----:B------:R-:W-:Y:S01]  /*2410*/  SHF.L.U32 R3, R3, 0x1f, RZ ;  /* 0x0000001f03037819 */ /* 0x000fe200000006ff */
[----:B------:R-:W-:-:S07]  /*2420*/  IMAD.U32 R0, RZ, RZ, UR4 ;  /* 0x00000004ff007e24 */ /* 0x000fce000f8e00ff */
.L_x_34:
[----:B-1----:R1:W2:Y:S02]  /*2430*/  SYNCS.PHASECHK.TRANS64.TRYWAIT P0, [R0+URZ], R3 ;  /* 0x00000003000075a7 */ /* 0x0022a400080011ff */
[----:B--2---:R-:W-:Y:S05]  /*2440*/  @!P0 NANOSLEEP.SYNCS 0x989680 ;  /* 0x009896800000895d */ /* 0x004fea0003900000 */
[----:B------:R-:W2:Y:S02]  /*2450*/  @!P0 SYNCS.PHASECHK.TRANS64 P0, [R0+URZ], R3 ;  /* 0x00000003000085a7 */ /* 0x000ea400080010ff */
[----:B--234-:R-:W-:Y:S05]  /*2460*/  @P0 EXIT ;  /* 0x000000000000094d */ /* 0x01cfea0003800000 */
[----:B------:R-:W-:Y:S05]  /*2470*/  BRA `(.L_x_34) ;  /* 0xfffffffc00ec7947 */ /* 0x000fea000383ffff */
.L_x_22:
[----:B------:R-:W-:-:S04]  /*2480*/  UISETP.NE.AND UP0, UPT, UR46, URZ, UPT ;  /* 0x000000ff2e00728c */ /* 0x000fc8000bf05270 */
[----:B------:R-:W-:-:S09]  /*2490*/  UISETP.NE.OR UP0, UPT, UR20, 0x1, UP0 ;  /* 0x000000011400788c */ /* 0x000fd20008705670 */
[----:B------:R-:W-:Y:S05]  /*24a0*/  BRA.U UP0, `(.L_x_35) ;  /* 0x0000000500487547 */ /* 0x000fea000b800000 */
[----:B------:R-:W-:Y:S01]  /*24b0*/  ISETP.GE.U32.AND P2, PT, R2, 0x2, PT ;  /* 0x000000020200780c */ /* 0x000fe20003f46070 */
[----:B------:R-:W-:Y:S01]  /*24c0*/  IMAD.MOV.U32 R12, RZ, RZ, 0x1 ;  /* 0x00000001ff0c7424 */ /* 0x000fe200078e00ff */
[----:B------:R-:W-:Y:S02]  /*24d0*/  CS2R R10, SRZ ;  /* 0x00000000000a7805 */ /* 0x000fe4000001ff00 */
[----:B------:R-:W-:Y:S01]  /*24e0*/  CS2R R8, SRZ ;  /* 0x0000000000087805 */ /* 0x000fe2000001ff00 */
[----:B------:R-:W-:Y:S01]  /*24f0*/  UMOV UR6, 0x400 ;  /* 0x0000040000067882 */ /* 0x000fe20000000000 */
[----:B------:R-:W-:Y:S01]  /*2500*/  UMOV UR5, URZ ;  /* 0x000000ff00057c82 */ /* 0x000fe20008000000 */
[----:B------:R-:W-:-:S12]  /*2510*/  ULEA UR6, UR46, UR6, 0x18 ;  /* 0x000000062e067291 */ /* 0x000fd8000f8ec0ff */
.L_x_39:
[----:B------:R-:W-:Y:S02]  /*2520*/  LEA R0, R8, UR6, 0x3 ;  /* 0x0000000608007c11 */ /* 0x000fe4000f8e18ff */
[----:B------:R-:W-:-:S03]  /*2530*/  SHF.L.U32 R5, R9, 0x1f, RZ ;  /* 0x0000001f09057819 */ /* 0x000fc600000006ff */
[----:B------:R-:W-:Y:S01]  /*2540*/  VIADD R4, R0, 0xa0 ;  /* 0x000000a000047836 */ /* 0x000fe20000000000 */
[----:B------:R-:W1:Y:S02]  /*2550*/  SYNCS.PHASECHK.TRANS64.TRYWAIT P0, [R0+URZ+0x90], R5 ;  /* 0x00009005000075a7 */ /* 0x000e6400080011ff */
[----:B-1----:R-:W-:Y:S05]  /*2560*/  @!P0 BRA `(.L_x_36) ;  /* 0x000000cc00188947 */ /* 0x002fea0003800000 */
.L_x_179:
[----:B------:R-:W-:Y:S01]  /*2570*/  ULEA UR4, UR5, UR6, 0x3 ;  /* 0x0000000605047291 */ /* 0x000fe2000f8e18ff */
[----:B------:R-:W-:Y:S02]  /*2580*/  PRMT R4, RZ, 0x654, R4 ;  /* 0x00000654ff047816 */ /* 0x000fe40000000004 */
[----:B-1----:R-:W-:Y:S01]  /*2590*/  SHF.L.U32 R5, R12, 0x1f, RZ ;  /* 0x0000001f0c057819 */ /* 0x002fe200000006ff */
[----:B------:R-:W-:Y:S01]  /*25a0*/  UIADD3 UR7, UPT, UPT, UR4, 0x60, URZ ;  /* 0x0000006004077890 */ /* 0x000fe2000fffe0ff */
[----:B------:R1:W-:Y:S05]  /*25b0*/  SYNCS.ARRIVE.TRANS64.RED.A1T0 RZ, [R4+URZ], RZ ;  /* 0x000000ff04ff79a7 */ /* 0x0003ea00081004ff */
[----:B------:R-:W-:Y:S01]  /*25c0*/  IMAD.U32 R7, RZ, RZ, UR7 ;  /* 0x00000007ff077e24 */ /* 0x000fe2000f8e00ff */
[----:B------:R-:W2:Y:S04]  /*25d0*/  SYNCS.PHASECHK.TRANS64.TRYWAIT P0, [UR4+0x70], R5 ;  /* 0x00007005ff0075a7 */ /* 0x000ea80008001104 */
[----:B------:R-:W-:Y:S01]  /*25e0*/  PRMT R6, R2, 0x654, R7 ;  /* 0x0000065402067816 */ /* 0x000fe20000000007 */
[----:B-1----:R-:W-:Y:S01]  /*25f0*/  @!P2 IMAD.MOV.U32 R4, RZ, RZ, 0x10 ;  /* 0x00000010ff04a424 */ /* 0x002fe200078e00ff */
[----:B--2---:R-:W-:Y:S06]  /*2600*/  @!P0 BRA `(.L_x_37) ;  /* 0x000000cc00048947 */ /* 0x004fec0003800000 */
.L_x_181:
[----:B------:R-:W-:Y:S01]  /*2610*/  ULEA UR8, UR5, UR6, 0x4 ;  /* 0x0000000605087291 */ /* 0x000fe2000f8e20ff */
[----:B------:R-:W-:Y:S01]  /*2620*/  SEL R3, R6, R3, !P2 ;  /* 0x0000000306037207 */ /* 0x000fe20005000000 */
[----:B------:R-:W-:Y:S01]  /*2630*/  UIADD3 UR9, UPT, UPT, UR4, 0x60, URZ ;  /* 0x0000006004097890 */ /* 0x000fe2000fffe0ff */
[----:B-1----:R-:W-:Y:S01]  /*2640*/  LEA R0, R11, UR6, 0x3 ;  /* 0x000000060b007c11 */ /* 0x002fe2000f8e18ff */
[----:B------:R-:W-:Y:S01]  /*2650*/  UIADD3 UR8, UPT, UPT, UR8, 0xc0, URZ ;  /* 0x000000c008087890 */ /* 0x000fe2000fffe0ff */
[----:B------:R-:W-:Y:S01]  /*2660*/  SHF.L.U32 R5, R10, 0x1f, RZ ;  /* 0x0000001f0a057819 */ /* 0x000fe200000006ff */
[----:B------:R1:W-:Y:S01]  /*2670*/  @!P2 SYNCS.ARRIVE.TRANS64.RED RZ, [R3+URZ], R4 ;  /* 0x0000000403ffa9a7 */ /* 0x0003e200080004ff */
[----:B------:R-:W-:Y:S01]  /*2680*/  UIADD3 UR4, UPT, UPT, UR5, 0x1, URZ ;  /* 0x0000000105047890 */ /* 0x000fe2000fffe0ff */
[----:B------:R-:W-:-:S03]  /*2690*/  VIADD R8, R8, 0x1 ;  /* 0x0000000108087836 */ /* 0x000fc60000000000 */
[----:B------:R-:W-:Y:S02]  /*26a0*/  UISETP.NE.AND UP0, UPT, UR4, 0x2, UPT ;  /* 0x000000020400788c */ /* 0x000fe4000bf05270 */
[----:B------:R-:W-:Y:S06]  /*26b0*/  UGETNEXTWORKID.BROADCAST [UR8], [UR9] ;  /* 0x00000000080073ca */ /* 0x000fec0008000100 */
[----:B------:R-:W-:Y:S01]  /*26c0*/  USEL UR7, URZ, 0x1, UP0 ;  /* 0x00000001ff077887 */ /* 0x000fe20008000000 */
[----:B------:R-:W-:Y:S01]  /*26d0*/  ISETP.NE.AND P0, PT, R8, 0x2, PT ;  /* 0x000000020800780c */ /* 0x000fe20003f05270 */
[----:B------:R-:W-:Y:S01]  /*26e0*/  USEL UR5, UR4, URZ, UP0 ;  /* 0x000000ff04057287 */ /* 0x000fe20008000000 */
[----:B------:R-:W2:Y:S03]  /*26f0*/  SYNCS.PHASECHK.TRANS64.TRYWAIT P1, [R0+URZ+0x60], R5 ;  /* 0x00006005000075a7 */ /* 0x000ea600080211ff */
[----:B------:R-:W-:Y:S01]  /*2700*/  LOP3.LUT R12, R12, UR7, RZ, 0x3c, !PT ;  /* 0x000000070c0c7c12 */ /* 0x000fe2000f8e3cff */
[----:B-12---:R-:W-:Y:S07]  /*2710*/  @!P1 BRA `(.L_x_38) ;  /* 0x000000c800d89947 */ /* 0x006fee0003800000 */
.L_x_182:
[C---:B------:R-:W-:Y:S01]  /*2720*/  LEA R4, R11.reuse, UR6, 0x4 ;  /* 0x000000060b047c11 */ /* 0x040fe2000f8e20ff */
[----:B-1----:R-:W-:Y:S01]  /*2730*/  VIADD R0, R0, 0x70 ;  /* 0x0000007000007836 */ /* 0x002fe20000000000 */
[----:B------:R-:W-:Y:S01]  /*2740*/  SEL R8, R8, RZ, P0 ;  /* 0x000000ff08087207 */ /* 0x000fe20000000000 */
[----:B------:R-:W-:-:S03]  /*2750*/  VIADD R11, R11, 0x1 ;  /* 0x000000010b0b7836 */ /* 0x000fc60000000000 */
[----:B------:R-:W1:Y:S01]  /*2760*/  LDS.128 R4, [R4+0xc0] ;  /* 0x0000c00004047984 */ /* 0x000e620000000c00 */
[----:B------:R-:W-:Y:S02]  /*2770*/  PRMT R0, RZ, 0x654, R0 ;  /* 0x00000654ff007816 */ /* 0x000fe40000000000 */
[C---:B------:R-:W-:Y:S01]  /*2780*/  ISETP.NE.AND P1, PT, R11.reuse, 0x2, PT ;  /* 0x000000020b00780c */ /* 0x040fe20003f25270 */
[----:B------:R-:W-:Y:S01]  /*2790*/  @!PT LDS RZ, [RZ] ;  /* 0x00000000fffff984 */ /* 0x000fe20000000800 */
[----:B------:R-:W-:Y:S01]  /*27a0*/  @!PT LDS RZ, [RZ] ;  /* 0x00000000fffff984 */ /* 0x000fe20000000800 */
[----:B------:R-:W-:Y:S01]  /*27b0*/  @!PT LDS RZ, [RZ] ;  /* 0x00000000fffff984 */ /* 0x000fe20000000800 */
[----:B------:R-:W-:Y:S01]  /*27c0*/  @!PT LDS RZ, [RZ] ;  /* 0x00000000fffff984 */ /* 0x000fe20000000800 */
[----:B------:R2:W-:Y:S06]  /*27d0*/  MEMBAR.ALL.CTA ;  /* 0x0000000000007992 */ /* 0x0005ec0000008000 */
[----:B--2---:R-:W2:Y:S01]  /*27e0*/  FENCE.VIEW.ASYNC.S ;  /* 0x00000000000073c6 */ /* 0x004ea20000000000 */
[----:B------:R-:W-:Y:S01]  /*27f0*/  SEL R11, R11, RZ, P1 ;  /* 0x000000ff0b0b7207 */ /* 0x000fe20000800000 */
[----:B--2---:R2:W-:Y:S01]  /*2800*/  SYNCS.ARRIVE.TRANS64.RED.A1T0 RZ, [R0+URZ], RZ ;  /* 0x000000ff00ff79a7 */ /* 0x0045e200081004ff */
[----:B-1----:R-:W-:-:S02]  /*2810*/  LOP3.LUT P3, RZ, R6, 0x1, RZ, 0xc0, !PT ;  /* 0x0000000106ff7812 */ /* 0x002fc4000786c0ff */
[----:B------:R-:W-:-:S04]  /*2820*/  SEL R5, RZ, 0x1, P1 ;  /* 0x00000001ff057807 */ /* 0x000fc80000800000 */
[----:B------:R-:W-:Y:S02]  /*2830*/  LOP3.LUT R10, R10, R5, RZ, 0x3c, !PT ;  /* 0x000000050a0a7212 */ /* 0x000fe400078e3cff */
[----:B--2---:R-:W-:-:S04]  /*2840*/  SEL R0, RZ, 0x1, P0 ;  /* 0x00000001ff007807 */ /* 0x004fc80000000000 */
[----:B------:R-:W-:Y:S01]  /*2850*/  LOP3.LUT R9, R9, R0, RZ, 0x3c, !PT ;  /* 0x0000000009097212 */ /* 0x000fe200078e3cff */
[----:B------:R-:W-:Y:S06]  /*2860*/  @P3 BRA `(.L_x_39) ;  /* 0xfffffffc002c3947 */ /* 0x000fec000383ffff */
[----:B------:R-:W-:Y:S01]  /*2870*/  ULEA UR4, UR5, UR6, 0x3 ;  /* 0x0000000605047291 */ /* 0x000fe2000f8e18ff */
[----:B------:R-:W-:-:S08]  /*2880*/  SHF.L.U32 R3, R12, 0x1f, RZ ;  /* 0x0000001f0c037819 */ /* 0x000fd000000006ff */
[----:B------:R-:W1:Y:S02]  /*2890*/  SYNCS.PHASECHK.TRANS64 P0, [UR4+0x70], R3 ;  /* 0x00007003ff0075a7 */ /* 0x000e640008001004 */
[----:B-1----:R-:W-:Y:S05]  /*28a0*/  @P0 BRA `(.L_x_40) ;  /* 0x0000000000080947 */ /* 0x002fea0003800000 */
[----:B------:R-:W1:Y:S02]  /*28b0*/  SYNCS.PHASECHK.TRANS64.TRYWAIT P0, [UR4+0x70], R3 ;  /* 0x00007003ff0075a7 */ /* 0x000e640008001104 */
[----:B-1----:R-:W-:Y:S05]  /*28c0*/  @!P0 BRA `(.L_x_41) ;  /* 0x000000c800808947 */ /* 0x002fea0003800000 */
.L_x_40:
[----:B------:R-:W-:-:S04]  /*28d0*/  UIADD3 UR7, UPT, UPT, UR5, 0x1, URZ ;  /* 0x0000000105077890 */ /* 0x000fc8000fffe0ff */
[----:B------:R-:W-:-:S04]  /*28e0*/  UISETP.NE.AND UP0, UPT, UR7, 0x2, UPT ;  /* 0x000000020700788c */ /* 0x000fc8000bf05270 */
[----:B------:R-:W-:Y:S02]  /*28f0*/  USEL UR8, URZ, 0x1, UP0 ;  /* 0x00000001ff087887 */ /* 0x000fe40008000000 */
[----:B------:R-:W-:-:S04]  /*2900*/  USEL UR7, UR7, URZ, UP0 ;  /* 0x000000ff07077287 */ /* 0x000fc80008000000 */
[----:B------:R-:W-:Y:S01]  /*2910*/  ULEA UR7, UR7, UR6, 0x3 ;  /* 0x0000000607077291 */ /* 0x000fe2000f8e18ff */
[----:B-1----:R-:W-:-:S04]  /*2920*/  LOP3.LUT R3, R12, UR8, RZ, 0x3c, !PT ;  /* 0x000000080c037c12 */ /* 0x002fc8000f8e3cff */
[----:B------:R-:W-:-:S04]  /*2930*/  SHF.L.U32 R0, R3, 0x1f, RZ ;  /* 0x0000001f03007819 */ /* 0x000fc800000006ff */
[----:B------:R-:W1:Y:S02]  /*2940*/  SYNCS.PHASECHK.TRANS64 P0, [UR7+0x70], R0 ;  /* 0x00007000ff0075a7 */ /* 0x000e640008001007 */
[----:B-1----:R-:W-:Y:S05]  /*2950*/  @P0 EXIT ;  /* 0x000000000000094d */ /* 0x002fea0003800000 */
[----:B------:R-:W-:Y:S02]  /*2960*/  SHF.L.U32 R3, R3, 0x1f, RZ ;  /* 0x0000001f03037819 */ /* 0x000fe400000006ff */
[----:B------:R-:W-:-:S07]  /*2970*/  MOV R0, UR7 ;  /* 0x0000000700007c02 */ /* 0x000fce0008000f00 */
.L_x_42:
[----:B-1----:R1:W2:Y:S02]  /*2980*/  SYNCS.PHASECHK.TRANS64.TRYWAIT P0, [R0+URZ+0x70], R3 ;  /* 0x00007003000075a7 */ /* 0x0022a400080011ff */
[----:B--2---:R-:W-:Y:S05]  /*2990*/  @!P0 NANOSLEEP.SYNCS 0x989680 ;  /* 0x009896800000895d */ /* 0x004fea0003900000 */
[----:B------:R-:W2:Y:S02]  /*29a0*/  @!P0 SYNCS.PHASECHK.TRANS64 P0, [R0+URZ+0x70], R3 ;  /* 0x00007003000085a7 */ /* 0x000ea400080010ff */
[----:B--2---:R-:W-:Y:S05]  /*29b0*/  @P0 EXIT ;  /* 0x000000000000094d */ /* 0x004fea0003800000 */
[----:B------:R-:W-:Y:S05]  /*29c0*/  BRA `(.L_x_42) ;  /* 0xfffffffc00ec7947 */ /* 0x000fea000383ffff */
.L_x_35:
[----:B------:R-:W-:Y:S05]  /*29d0*/  BRA.U UP5, `(.L_x_43) ;  /* 0x0000000d05847547 */ /* 0x000fea000b800000 */
[----:B------:R-:W-:Y:S01]  /*29e0*/  UMOV UR4, 0x40 ;  /* 0x0000004000047882 */ /* 0x000fe20000000000 */
[----:B------:R-:W-:Y:S01]  /*29f0*/  NOP ;  /* 0x0000000000007918 */ /* 0x000fe20000000000 */
[----:B------:R-:W-:Y:S01]  /*2a00*/  ULEA UR5, UR46, UR4, 0x18 ;  /* 0x000000042e057291 */ /* 0x000fe2000f8ec0ff */
[----:B------:R-:W-:Y:S02]  /*2a10*/  UMOV UR6, 0x400 ;  /* 0x0000040000067882 */ /* 0x000fe40000000000 */
[----:B------:R-:W-:-:S06]  /*2a20*/  ULEA UR6, UR46, UR6, 0x18 ;  /* 0x000000062e067291 */ /* 0x000fcc000f8ec0ff */
[----:B------:R-:W1:Y:S02]  /*2a30*/  LDS.U8 R0, [UR5+0x1c] ;  /* 0x00001c05ff007984 */ /* 0x000e640008000000 */
[----:B-1----:R-:W-:-:S13]  /*2a40*/  ISETP.NE.AND P0, PT, R0, RZ, PT ;  /* 0x000000ff0000720c */ /* 0x002fda0003f05270 */
[----:B------:R-:W-:Y:S05]  /*2a50*/  @P0 BRA `(.L_x_44) ;  /* 0x0000000000580947 */ /* 0x000fea0003800000 */
[----:B------:R-:W-:-:S13]  /*2a60*/  ELECT P0, URZ, PT ;  /* 0x0000000000ff782f */ /* 0x000fda0003800000 */
[----:B------:R-:W-:Y:S05]  /*2a70*/  @!P0 BRA `(.L_x_45) ;  /* 0x0000000000608947 */ /* 0x000fea0003800000 */
[----:B------:R-:W-:Y:S01]  /*2a80*/  UMOV UR4, 0x10 ;  /* 0x0000001000047882 */ /* 0x000fe20000000000 */
[----:B------:R-:W-:Y:S01]  /*2a90*/  HFMA2 R0, -RZ, RZ, 0, 5.9604644775390625e-08 ;  /* 0x00000001ff007431 */ /* 0x000fe200000001ff */
[----:B------:R-:W-:-:S03]  /*2aa0*/  MOV R2, 0xffff ;  /* 0x0000ffff00027802 */ /* 0x000fc60000000f00 */
[----:B------:R-:W-:Y:S04]  /*2ab0*/  DEPBAR.LE SB1, 0x36 ;  /* 0x00009d800000791a */ /* 0x000fe80000000000 */
[----:B------:R-:W1:Y:S02]  /*2ac0*/  UTCATOMSWS.FIND_AND_SET.ALIGN UP0, UR4, UR4 ;  /* 0x00000004000475e3 */ /* 0x000e640008000800 */
[----:B-1----:R-:W-:Y:S01]  /*2ad0*/  MOV R5, UR4 ;  /* 0x0000000400057c02 */ /* 0x002fe20008000f00 */
[----:B------:R-:W-:Y:S06]  /*2ae0*/  BRA.U UP0, `(.L_x_46) ;  /* 0x0000000100187547 */ /* 0x000fec000b800000 */
.L_x_47:
[----:B------:R-:W-:Y:S05]  /*2af0*/  NANOSLEEP 0x64 ;  /* 0x000000640000795d */ /* 0x000fea0003800000 */
[----:B------:R-:W-:-:S05]  /*2b00*/  UMOV UR4, 0x10 ;  /* 0x0000001000047882 */ /* 0x000fca0000000000 */
[----:B------:R-:W-:Y:S04]  /*2b10*/  DEPBAR.LE SB1, 0x36 ;  /* 0x00009d800000791a */ /* 0x000fe80000000000 */
[----:B------:R-:W1:Y:S02]  /*2b20*/  UTCATOMSWS.FIND_AND_SET.ALIGN UP0, UR4, UR4 ;  /* 0x00000004000475e3 */ /* 0x000e640008000800 */
[----:B-1----:R-:W-:Y:S01]  /*2b30*/  MOV R5, UR4 ;  /* 0x0000000400057c02 */ /* 0x002fe20008000f00 */
[----:B------:R-:W-:Y:S05]  /*2b40*/  BRA.U !UP0, `(.L_x_47) ;  /* 0xfffffffd08e87547 */ /* 0x000fea000b83ffff */
.L_x_46:
[-C--:B------:R-:W-:Y:S02]  /*2b50*/  SHF.L.U32 R2, R2, R5.reuse, RZ ;  /* 0x0000000502027219 */ /* 0x080fe400000006ff */
[----:B------:R-:W-:Y:S01]  /*2b60*/  SHF.L.U32 R0, R0, R5, RZ ;  /* 0x0000000500007219 */ /* 0x000fe200000006ff */
[----:B------:R-:W-:Y:S02]  /*2b70*/  IMAD.SHL.U32 R5, R5, 0x20, RZ ;  /* 0x0000002005057824 */ /* 0x000fe400078e00ff */
[----:B------:R1:W-:Y:S04]  /*2b80*/  ATOMS.OR RZ, [UR5+0x14], R2 ;  /* 0x00001402ffff798c */ /* 0x0003e8000b000005 */
[----:B------:R1:W-:Y:S04]  /*2b90*/  ATOMS.OR RZ, [UR5+0x18], R0 ;  /* 0x00001800ffff798c */ /* 0x0003e8000b000005 */
[----:B------:R1:W-:Y:S01]  /*2ba0*/  STS [UR6+0xe0], R5 ;  /* 0x0000e005ff007988 */ /* 0x0003e20008000806 */
[----:B------:R-:W-:Y:S05]  /*2bb0*/  BRA `(.L_x_45) ;  /* 0x0000000000107947 */ /* 0x000fea0003800000 */
.L_x_44:
[----:B------:R-:W-:Y:S02]  /*2bc0*/  MOV R0, 0xffffffff ;  /* 0xffffffff00007802 */ /* 0x000fe40000000f00 */
[----:B------:R-:W-:-:S03]  /*2bd0*/  MOV R4, 0x2c00 ;  /* 0x00002c0000047802 */ /* 0x000fc60000000f00 */
[----:B------:R1:W-:Y:S04]  /*2be0*/  STS [UR6+0xe0], R0 ;  /* 0x0000e000ff007988 */ /* 0x0003e80008000806 */
[----:B-1---5:R-:W-:Y:S05]  /*2bf0*/  CALL.REL.NOINC `($__internal_1_$__cuda_sm10x_tcgen05_guardrail_trap_phase_invalid_during_alloc) ;  /* 0x000000d0001c7944 */ /* 0x022fea0003c00000 */
.L_x_45:
[----:B------:R-:W-:Y:S05]  /*2c00*/  WARPSYNC.ALL ;  /* 0x0000000000007948 */ /* 0x000fea0003800000 */
[----:B------:R-:W2:Y:S01]  /*2c10*/  S2UR UR13, SR_CgaCtaId ;  /* 0x00000000000d79c3 */ /* 0x000ea20000008800 */
[----:B------:R-:W-:Y:S01]  /*2c20*/  UMOV UR4, 0x400 ;  /* 0x0000040000047882 */ /* 0x000fe20000000000 */
[----:B------:R-:W-:-:S06]  /*2c30*/  NOP ;  /* 0x0000000000007918 */ /* 0x000fcc0000000000 */
[----:B------:R-:W-:Y:S06]  /*2c40*/  BAR.ARV 0x6, 0xa0 ;  /* 0x0182800000007b1d */ /* 0x000fec0000002000 */
[----:B------:R-:W-:Y:S01]  /*2c50*/  UISETP.LT.AND UP0, UPT, UR45, 0x1, UPT ;  /* 0x000000012d00788c */ /* 0x000fe2000bf01270 */
[----:B------:R-:W-:Y:S01]  /*2c60*/  LOP3.LUT R3, R3, 0xffff, RZ, 0xc0, !PT ;  /* 0x0000ffff03037812 */ /* 0x000fe200078ec0ff */
[----:B------:R-:W3:Y:S01]  /*2c70*/  LDCU UR10, c[0x0][0x38c] ;  /* 0x00007180ff0a77ac */ /* 0x000ee20008000800 */
[----:B------:R-:W-:Y:S02]  /*2c80*/  IMAD.MOV.U32 R9, RZ, RZ, RZ ;  /* 0x000000ffff097224 */ /* 0x000fe400078e00ff */
[----:B------:R-:W-:Y:S01]  /*2c90*/  R2UR UR38, R3 ;  /* 0x00000000032672ca */ /* 0x000fe200000e0000 */
[----:B------:R-:W-:Y:S01]  /*2ca0*/  IMAD.MOV.U32 R8, RZ, RZ, 0x1 ;  /* 0x00000001ff087424 */ /* 0x000fe200078e00ff */
[----:B-1----:R-:W-:Y:S01]  /*2cb0*/  CS2R R2, SRZ ;  /* 0x0000000000027805 */ /* 0x002fe2000001ff00 */
[----:B------:R-:W-:Y:S01]  /*2cc0*/  UMOV UR26, URZ ;  /* 0x000000ff001a7c82 */ /* 0x000fe20008000000 */
[----:B--2---:R-:W-:-:S02]  /*2cd0*/  ULEA UR13, UR13, UR4, 0x18 ;  /* 0x000000040d0d7291 */ /* 0x004fc4000f8ec0ff */
[----:B------:R-:W-:Y:S02]  /*2ce0*/  USEL UR4, UR45, 0x1, !UP0 ;  /* 0x000000012d047887 */ /* 0x000fe4000c000000 */
[----:B------:R-:W-:Y:S02]  /*2cf0*/  UIADD3 UR6, UPT, UPT, UR13, 0xc400, URZ ;  /* 0x0000c4000d067890 */ /* 0x000fe4000fffe0ff */
[----:B------:R-:W-:Y:S02]  /*2d00*/  UIADD3 UR7, UPT, UPT, UR13, 0x34400, URZ ;  /* 0x000344000d077890 */ /* 0x000fe4000fffe0ff */
[----:B------:R-:W-:Y:S01]  /*2d10*/  USHF.R.U32.HI UR6, URZ, 0x4, UR6 ;  /* 0x00000004ff067899 */ /* 0x000fe20008011606 */
[----:B------:R-:W1:Y:S01]  /*2d20*/  LDS R0, [UR13+0xe0] ;  /* 0x0000e00dff007984 */ /* 0x000e620008000800 */
[----:B------:R-:W-:Y:S02]  /*2d30*/  UIADD3 UR42, UPT, UPT, -UR4, URZ, URZ ;  /* 0x000000ff042a7290 */ /* 0x000fe4000fffe1ff */
[----:B------:R-:W-:-:S02]  /*2d40*/  UIADD3 UR5, UPT, UPT, UR13, 0x14400, URZ ;  /* 0x000144000d057890 */ /* 0x000fc4000fffe0ff */
[----:B------:R-:W-:Y:S02]  /*2d50*/  USHF.R.U32.HI UR4, URZ, 0x4, UR7 ;  /* 0x00000004ff047899 */ /* 0x000fe40008011607 */
[----:B------:R-:W-:Y:S02]  /*2d60*/  ULOP3.LUT UR6, UR6, 0x3fff, URZ, 0xc0, !UPT ;  /* 0x00003fff06067892 */ /* 0x000fe4000f8ec0ff */
[----:B------:R-:W-:Y:S02]  /*2d70*/  USHF.R.U32.HI UR5, URZ, 0x4, UR5 ;  /* 0x00000004ff057899 */ /* 0x000fe40008011605 */
[----:B------:R-:W-:Y:S02]  /*2d80*/  ULOP3.LUT UR39, UR6, 0x10000, URZ, 0xfc, !UPT ;  /* 0x0001000006277892 */ /* 0x000fe4000f8efcff */
[----:B------:R-:W-:Y:S02]  /*2d90*/  ULOP3.LUT UR5, UR5, 0x3fff, URZ, 0xc0, !UPT ;  /* 0x00003fff05057892 */ /* 0x000fe4000f8ec0ff */
[----:B------:R-:W-:-:S02]  /*2da0*/  ULOP3.LUT UR4, UR4, 0x3fff, URZ, 0xc0, !UPT ;  /* 0x00003fff04047892 */ /* 0x000fc4000f8ec0ff */
[----:B------:R-:W-:Y:S02]  /*2db0*/  ULOP3.LUT UR40, UR5, 0x10000, URZ, 0xfc, !UPT ;  /* 0x0001000005287892 */ /* 0x000fe4000f8efcff */
[----:B------:R-:W-:Y:S02]  /*2dc0*/  ULOP3.LUT UR41, UR4, 0x10000, URZ, 0xfc, !UPT ;  /* 0x0001000004297892 */ /* 0x000fe4000f8efcff */
[----:B------:R-:W-:Y:S02]  /*2dd0*/  UIADD3 UR43, UPT, UPT, UR13, 0x80, URZ ;  /* 0x000000800d2b7890 */ /* 0x000fe4000fffe0ff */
[----:B---3--:R-:W-:Y:S01]  /*2de0*/  UISETP.GE.AND UP3, UPT, UR10, 0x1, UPT ;  /* 0x000000010a00788c */ /* 0x008fe2000bf66270 */
[----:B-1----:R-:W-:Y:S01]  /*2df0*/  R2UR UR29, R0 ;  /* 0x00000000001d72ca */ /* 0x002fe200000e0000 */
[----:B------:R-:W-:-:S05]  /*2e00*/  IMAD.MOV.U32 R0, RZ, RZ, 0x840 ;  /* 0x00000840ff007424 */ /* 0x000fca00078e00ff */
[C---:B------:R-:W-:Y:S02]  /*2e10*/  R2UR UR8, R0.reuse ;  /* 0x00000000000872ca */ /* 0x040fe400000e0000 */
[----:B------:R-:W-:-:S05]  /*2e20*/  R2UR UR6, R0 ;  /* 0x00000000000672ca */ /* 0x000fca00000e0000 */
[----:B------:R-:W-:Y:S02]  /*2e30*/  ULOP3.LUT UR7, UR29, 0x1, URZ, 0xc0, !UPT ;  /* 0x000000011d077892 */ /* 0x000fe4000f8ec0ff */
[----:B------:R-:W-:Y:S02]  /*2e40*/  UIADD3 UR36, UPT, UPT, UR29, 0x1e1, URZ ;  /* 0x000001e11d247890 */ /* 0x000fe4000fffe0ff */
[----:B------:R-:W-:Y:S02]  /*2e50*/  ULOP3.LUT UR9, UR7, 0x494, URZ, 0xfc, !UPT ;  /* 0x0000049407097892 */ /* 0x000fe4000f8efcff */
[----:B------:R-:W-:Y:S01]  /*2e60*/  UIADD3 UR34, UPT, UPT, UR29, 0x1e3, URZ ;  /* 0x000001e31d227890 */ /* 0x000fe2000fffe0ff */
[----:B------:R-:W-:Y:S01]  /*2e70*/  R2UR UR7, R0 ;  /* 0x00000000000772ca */ /* 0x000fe200000e0000 */
[----:B------:R-:W-:Y:S02]  /*2e80*/  ULOP3.LUT UR5, UR36, 0x1, URZ, 0xc0, !UPT ;  /* 0x0000000124057892 */ /* 0x000fe4000f8ec0ff */
[----:B------:R-:W-:-:S02]  /*2e90*/  ULOP3.LUT UR4, UR34, 0x1, URZ, 0xc0, !UPT ;  /* 0x0000000122047892 */ /* 0x000fc4000f8ec0ff */
[----:B------:R-:W-:Y:S02]  /*2ea0*/  UPRMT UR33, UR9, 0x5410, UR8 ;  /* 0x0000541009217896 */ /* 0x000fe40008000008 */
[----:B------:R-:W-:Y:S02]  /*2eb0*/  UIADD3 UR32, UPT, UPT, UR29, 0x1e0, URZ ;  /* 0x000001e01d207890 */ /* 0x000fe4000fffe0ff */
[----:B------:R-:W-:Y:S02]  /*2ec0*/  ULOP3.LUT UR30, UR29, 0xfffffffe, URZ, 0xc0, !UPT ;  /* 0xfffffffe1d1e7892 */ /* 0x000fe4000f8ec0ff */
[----:B------:R-:W-:Y:S02]  /*2ed0*/  ULOP3.LUT UR5, UR5, 0x494, URZ, 0xfc, !UPT ;  /* 0x0000049405057892 */ /* 0x000fe4000f8efcff */
[----:B------:R-:W-:Y:S02]  /*2ee0*/  ULOP3.LUT UR4, UR4, 0x494, URZ, 0xfc, !UPT ;  /* 0x0000049404047892 */ /* 0x000fe4000f8efcff */
[----:B------:R-:W-:-:S02]  /*2ef0*/  ULOP3.LUT UR32, UR32, 0xfffffffe, URZ, 0xc0, !UPT ;  /* 0xfffffffe20207892 */ /* 0x000fc4000f8ec0ff */
[----:B------:R-:W-:Y:S02]  /*2f00*/  ULOP3.LUT UR36, UR36, 0xfffffffe, URZ, 0xc0, !UPT ;  /* 0xfffffffe24247892 */ /* 0x000fe4000f8ec0ff */
[----:B------:R-:W-:Y:S02]  /*2f10*/  UIADD3 UR30, UPT, UPT, UR30, 0x1e2, URZ ;  /* 0x000001e21e1e7890 */ /* 0x000fe4000fffe0ff */
[----:B------:R-:W-:Y:S02]  /*2f20*/  ULOP3.LUT UR34, UR34, 0xfffffffe, URZ, 0xc0, !UPT ;  /* 0xfffffffe22227892 */ /* 0x000fe4000f8ec0ff */
[----:B------:R-:W-:Y:S02]  /*2f30*/  UPRMT UR37, UR5, 0x5410, UR7 ;  /* 0x0000541005257896 */ /* 0x000fe40008000007 */
[----:B------:R-:W-:Y:S01]  /*2f40*/  UPRMT UR35, UR4, 0x5410, UR6 ;  /* 0x0000541004237896 */ /* 0x000fe20008000006 */
[----:B------:R-:W-:-:S11]  /*2f50*/  UMOV UR31, UR33 ;  /* 0x00000021001f7c82 */ /* 0x000fd60008000000 */
.L_x_55:
[----:B------:R-:W-:Y:S02]  /*2f60*/  LEA R0, R9, UR13, 0x3 ;  /* 0x0000000d09007c11 */ /* 0x000fe4000f8e18ff */
[----:B------:R-:W-:Y:S02]  /*2f70*/  SHF.L.U32 R5, R3, 0x1f, RZ ;  /* 0x0000001f03057819 */ /* 0x000fe400000006ff */
[----:B------:R-:W-:Y:S02]  /*2f80*/  LEA R6, R9, UR13, 0x4 ;  /* 0x0000000d09067c11 */ /* 0x000fe4000f8e20ff */
[----:B-1----:R-:W1:Y:S02]  /*2f90*/  SYNCS.PHASECHK.TRANS64.TRYWAIT P0, [R0+URZ+0x60], R5 ;  /* 0x00006005000075a7 */ /* 0x002e6400080011ff */
[----:B-123--:R-:W-:Y:S05]  /*2fa0*/  @!P0 BRA `(.L_x_48) ;  /* 0x000000c000e08947 */ /* 0x00efea0003800000 */
.L_x_184:
[----:B-1----:R-:W1:Y:S01]  /*2fb0*/  LDS.128 R4, [R6+0xc0] ;  /* 0x0000c00006047984 */ /* 0x002e620000000c00 */
[----:B------:R-:W-:Y:S02]  /*2fc0*/  VIADD R0, R0, 0x70 ;  /* 0x0000007000007836 */ /* 0x000fe40000000000 */
[----:B------:R-:W-:Y:S01]  /*2fd0*/  VIADD R9, R9, 0x1 ;  /* 0x0000000109097836 */ /* 0x000fe20000000000 */
[----:B------:R-:W-:Y:S01]  /*2fe0*/  @!PT LDS RZ, [RZ] ;  /* 0x00000000fffff984 */ /* 0x000fe20000000800 */
[----:B------:R-:W-:Y:S01]  /*2ff0*/  @!PT LDS RZ, [RZ] ;  /* 0x00000000fffff984 */ /* 0x000fe20000000800 */
[----:B------:R-:W-:Y:S01]  /*3000*/  @!PT LDS RZ, [RZ] ;  /* 0x00000000fffff984 */ /* 0x000fe20000000800 */
[----:B------:R-:W-:Y:S01]  /*3010*/  @!PT LDS RZ, [RZ] ;  /* 0x00000000fffff984 */ /* 0x000fe20000000800 */
[----:B------:R2:W-:Y:S06]  /*3020*/  MEMBAR.ALL.CTA ;  /* 0x0000000000007992 */ /* 0x0005ec0000008000 */
[----:B--2---:R-:W2:Y:S01]  /*3030*/  FENCE.VIEW.ASYNC.S ;  /* 0x00000000000073c6 */ /* 0x004ea20000000000 */
[----:B------:R-:W-:-:S04]  /*3040*/  PRMT R0, RZ, 0x654, R0 ;  /* 0x00000654ff007816 */ /* 0x000fc80000000000 */
[----:B--2---:R2:W-:Y:S01]  /*3050*/  SYNCS.ARRIVE.TRANS64.RED.A1T0 RZ, [R0+URZ], RZ ;  /* 0x000000ff00ff79a7 */ /* 0x0045e200081004ff */
[----:B-1----:R-:W-:Y:S02]  /*3060*/  LOP3.LUT P1, RZ, R6, 0x1, RZ, 0xc0, !PT ;  /* 0x0000000106ff7812 */ /* 0x002fe4000782c0ff */
[----:B------:R-:W-:Y:S01]  /*3070*/  LOP3.LUT R4, R8, 0x1, RZ, 0x3c, !PT ;  /* 0x0000000108047812 */ /* 0x000fe200078e3cff */
[----:B--2---:R-:W-:Y:S10]  /*3080*/  BRA.U !UP3, `(.L_x_49) ;  /* 0x000000050b007547 */ /* 0x004ff4000b800000 */
[----:B------:R-:W-:Y:S01]  /*3090*/  ULEA UR4, UR26, UR13, 0x3 ;  /* 0x0000000d1a047291 */ /* 0x000fe2000f8e18ff */
[----:B------:R-:W-:Y:S01]  /*30a0*/  SHF.L.U32 R0, R2, 0x1f, RZ ;  /* 0x0000001f02007819 */ /* 0x000fe200000006ff */
[----:B------:R-:W-:Y:S01]  /*30b0*/  UMOV UR23, URZ ;  /* 0x000000ff00177c82 */ /* 0x000fe20008000000 */
[----:B------:R-:W-:Y:S01]  /*30c0*/  R2UR UR22, R4 ;  /* 0x00000000041672ca */ /* 0x000fe200000e0000 */
[----:B------:R-:W-:Y:S01]  /*30d0*/  UMOV UR25, 0x1 ;  /* 0x0000000100197882 */ /* 0x000fe20000000000 */
[----:B------:R-:W-:Y:S01]  /*30e0*/  UMOV UR27, UR42 ;  /* 0x0000002a001b7c82 */ /* 0x000fe20008000000 */
[----:B------:R-:W-:Y:S01]  /*30f0*/  UMOV UR24, UR45 ;  /* 0x0000002d00187c82 */ /* 0x000fe20008000000 */
[----:B------:R-:W-:Y:S02]  /*3100*/  UMOV UR12, UR26 ;  /* 0x0000001a000c7c82 */ /* 0x000fe40008000000 */
[----:B------:R1:W2:Y:S07]  /*3110*/  SYNCS.PHASECHK.TRANS64.TRYWAIT P2, [UR4], R0 ;  /* 0x00000000ff0075a7 */ /* 0x0002ae0008041104 */
[----:B------:R-:W-:-:S12]  /*3120*/  UIMAD UR22, UR22, 0xe0, UR29 ;  /* 0x000000e0161678a4 */ /* 0x000fd8000f8e021d */
.L_x_54:
[----:B------:R-:W-:Y:S02]  /*3130*/  UIADD3 UR27, UPT, UPT, UR27, 0x1, URZ ;  /* 0x000000011b1b7890 */ /* 0x000fe4000fffe0ff */
[----:B---3--:R-:W-:Y:S02]  /*3140*/  ULEA UR8, UR12, UR13, 0x3 ;  /* 0x0000000d0c087291 */ /* 0x008fe4000f8e18ff */
[----:B------:R-:W-:Y:S01]  /*3150*/  UISETP.NE.AND UP2, UPT, UR27, URZ, UPT ;  /* 0x000000ff1b00728c */ /* 0x000fe2000bf45270 */
[----:B--2---:R-:W-:Y:S10]  /*3160*/  @P2 BRA `(.L_x_50) ;  /* 0x00000000000c2947 */ /* 0x004ff40003800000 */
[----:B------:R-:W-:Y:S04]  /*3170*/  SHF.L.U32 R5, R2, 0x1f, RZ ;  /* 0x0000001f02057819 */ /* 0x000fe800000006ff */
[----:B------:R-:W2:Y:S02]  /*3180*/  SYNCS.PHASECHK.TRANS64.TRYWAIT P0, [UR8], R5 ;  /* 0x00000005ff0075a7 */ /* 0x000ea40008001108 */
[----:B--2---:R-:W-:Y:S05]  /*3190*/  @!P0 BRA `(.L_x_51) ;  /* 0x000000c000788947 */ /* 0x004fea0003800000 */
.L_x_50:
[----:B------:R-:W-:Y:S01]  /*31a0*/  UISETP.NE.AND UP0, UPT, UR24, 0x1, UPT ;  /* 0x000000011800788c */ /* 0x000fe2000bf05270 */
[----:B------:R-:W-:Y:S01]  /*31b0*/  PLOP3.LUT P2, PT, PT, PT, PT, 0x80, 0x8 ;  /* 0x000000000008781c */ /* 0x000fe20003f4f070 */
[----:B------:R-:W-:Y:S02]  /*31c0*/  UIADD3 UR4, UPT, UPT, UR12, 0x1, URZ ;  /* 0x000000010c047890 */ /* 0x000fe4000fffe0ff */
[----:B------:R-:W-:Y:S02]  /*31d0*/  ULEA UR6, UR12, UR41, 0x7 ;  /* 0x000000290c067291 */ /* 0x000fe4000f8e38ff */
[----:B------:R-:W-:Y:S01]  /*31e0*/  UISETP.NE.AND UP1, UPT, UR4, 0x2, UPT ;  /* 0x000000020400788c */ /* 0x000fe2000bf25270 */
[----:B------:R-:W-:Y:S01]  /*31f0*/  PLOP3.LUT P0, PT, PT, PT, UP0, 0x80, 0x8 ;  /* 0x000000000008781c */ /* 0x000fe20003f0f008 */
[----:B------:R-:W-:Y:S02]  /*3200*/  UMOV UR7, 0x4008 ;  /* 0x0000400800077882 */ /* 0x000fe40000000000 */
[----:B------:R-:W-:Y:S02]  /*3210*/  USEL UR5, URZ, 0x1, UP1 ;  /* 0x00000001ff057887 */ /* 0x000fe40008800000 */
[----:B------:R-:W-:Y:S04]  /*3220*/  USEL UR26, UR4, URZ, UP1 ;  /* 0x000000ff041a7287 */ /* 0x000fe80008800000 */
[----:B------:R-:W-:Y:S01]  /*3230*/  @UP0 ULEA UR4, UR26, UR13, 0x3 ;  /* 0x0000000d1a040291 */ /* 0x000fe2000f8e18ff */
[----:B------:R-:W-:Y:S01]  /*3240*/  LOP3.LUT R2, R2, UR5, RZ, 0x3c, !PT ;  /* 0x0000000502027c12 */ /* 0x000fe2000f8e3cff */
[----:B------:R-:W-:Y:S03]  /*3250*/  UISETP.NE.AND UP0, UPT, UR25, 0x1, UPT ;  /* 0x000000011900788c */ /* 0x000fe6000bf05270 */
[----:B-1----:R-:W-:Y:S04]  /*3260*/  @P0 SHF.L.U32 R0, R2, 0x1f, RZ ;  /* 0x0000001f02000819 */ /* 0x002fe800000006ff */
[----:B------:R1:W2:Y:S01]  /*3270*/  @P0 SYNCS.PHASECHK.TRANS64.TRYWAIT P2, [UR4], R0 ;  /* 0x00000000ff0005a7 */ /* 0x0002a20008041104 */
[----:B------:R1:W-:Y:S01]  /*3280*/  UTCCP.T.S.128dp128bit tmem[UR29+0x1e0], gdesc[UR6] ;  /* 0x0001e0061d0079e7 */ /* 0x0003e20008180000 */
[----:B------:R-:W-:Y:S05]  /*3290*/  BRA.U UP0, `(.L_x_52) ;  /* 0x00000001000c7547 */ /* 0x000fea000b800000 */
[----:B------:R-:W-:Y:S04]  /*32a0*/  SHF.L.U32 R5, R8, 0x1f, RZ ;  /* 0x0000001f08057819 */ /* 0x000fe800000006ff */
[----:B------:R-:W3:Y:S02]  /*32b0*/  SYNCS.PHASECHK.TRANS64.TRYWAIT P0, [UR13+0x88], R5 ;  /* 0x00008805ff0075a7 */ /* 0x000ee4000800110d */
[----:B---3--:R-:W-:Y:S05]  /*32c0*/  @!P0 BRA `(.L_x_53) ;  /* 0x000000c000448947 */ /* 0x008fea0003800000 */
.L_x_52:
[----:B-1----:R-:W-:Y:S02]  /*32d0*/  ULEA UR6, UR12, UR40, 0xc ;  /* 0x000000280c067291 */ /* 0x002fe4000f8e60ff */
[----:B------:R-:W-:Y:S02]  /*32e0*/  ULEA UR4, UR12, UR39, 0xa ;  /* 0x000000270c047291 */ /* 0x000fe4000f8e50ff */
[----:B------:R-:W-:Y:S02]  /*32f0*/  UISETP.NE.U32.AND UP0, UPT, UR23, URZ, UPT ;  /* 0x000000ff1700728c */ /* 0x000fe4000bf05070 */
[----:B------:R-:W-:Y:S02]  /*3300*/  UIADD3 UR20, UPT, UPT, UR6, 0x4, URZ ;  /* 0x0000000406147890 */ /* 0x000fe4000fffe0ff */
[----:B------:R-:W-:Y:S02]  /*3310*/  UIADD3 UR18, UPT, UPT, UR4, 0x2, URZ ;  /* 0x0000000204127890 */ /* 0x000fe4000fffe0ff */
[----:B------:R-:W-:Y:S02]  /*3320*/  UIADD3 UR28, UPT, UPT, UR8, 0x10, URZ ;  /* 0x00000010081c7890 */ /* 0x000fe4000fffe0ff */
[----:B------:R-:W-:Y:S02]  /*3330*/  UIADD3 UR16, UPT, UPT, UR6, 0x800, URZ ;  /* 0x0000080006107890 */ /* 0x000fe4000fffe0ff */
[----:B------:R-:W-:Y:S02]  /*3340*/  UIADD3 UR14, UPT, UPT, UR4, 0x4, URZ ;  /* 0x00000004040e7890 */ /* 0x000fe4000fffe0ff */
[----:B------:R-:W-:Y:S02]  /*3350*/  UIADD3 UR10, UPT, UPT, UR6, 0x804, URZ ;  /* 0x00000804060a7890 */ /* 0x000fe4000fffe0ff */
[----:B------:R-:W-:Y:S02]  /*3360*/  UIADD3 UR8, UPT, UPT, UR4, 0x6, URZ ;  /* 0x0000000604087890 */ /* 0x000fe4000fffe0ff */
[----:B------:R-:W-:Y:S02]  /*3370*/  UIADD3 UR25, UPT, UPT, UR25, 0x1, URZ ;  /* 0x0000000119197890 */ /* 0x000fe4000fffe0ff */
[----:B------:R-:W-:Y:S01]  /*3380*/  UIADD3 UR24, UPT, UPT, UR24, -0x1, URZ ;  /* 0xffffffff18187890 */ /* 0x000fe2000fffe0ff */
[----:B------:R-:W-:Y:S01]  /*3390*/  UMOV UR7, 0x40004040 ;  /* 0x4000404000077882 */ /* 0x000fe20000000000 */
[----:B------:R-:W-:Y:S01]  /*33a0*/  UMOV UR5, 0x40004040 ;  /* 0x4000404000057882 */ /* 0x000fe20000000000 */
[----:B------:R-:W-:Y:S01]  /*33b0*/  UMOV UR21, 0x40004040 ;  /* 0x4000404000157882 */ /* 0x000fe20000000000 */
[----:B------:R3:W-:Y:S01]  /*33c0*/  UTCHMMA gdesc[UR4], gdesc[UR6], tmem[UR22], tmem[UR32], idesc[UR33], UP0 ;  /* 0x00ff2006040075ea */ /* 0x0007e20008000016 */
[----:B------:R-:W-:Y:S01]  /*33d0*/  UMOV UR19, 0x40004040 ;  /* 0x4000404000137882 */ /* 0x000fe20000000000 */
[----:B------:R-:W-:Y:S01]  /*33e0*/  UMOV UR17, 0x40004040 ;  /* 0x4000404000117882 */ /* 0x000fe20000000000 */
[----:B------:R3:W-:Y:S01]  /*33f0*/  UTCHMMA gdesc[UR18], gdesc[UR20], tmem[UR22], tmem[UR36], idesc[UR37], UPT ;  /* 0x00ff2414120075ea */ /* 0x0007e2000b800016 */
[----:B------:R-:W-:Y:S01]  /*3400*/  UMOV UR15, 0x40004040 ;  /* 0x40004040000f7882 */ /* 0x000fe20000000000 */
[----:B------:R-:W-:Y:S01]  /*3410*/  UMOV UR11, 0x40004040 ;  /* 0x40004040000b7882 */ /* 0x000fe20000000000 */
[----:B------:R3:W-:Y:S01]  /*3420*/  UTCHMMA gdesc[UR14], gdesc[UR16], tmem[UR22], tmem[UR30], idesc[UR31], UPT ;  /* 0x00ff1e100e0075ea */ /* 0x0007e2000b800016 */
[----:B------:R-:W-:Y:S01]  /*3430*/  UMOV UR9, 0x40004040 ;  /* 0x4000404000097882 */ /* 0x000fe20000000000 */
[----:B------:R-:W-:Y:S01]  /*3440*/  UMOV UR23, 0x1 ;  /* 0x0000000100177882 */ /* 0x000fe20000000000 */
[----:B------:R3:W-:Y:S01]  /*3450*/  UTCHMMA gdesc[UR8], gdesc[UR10], tmem[UR22], tmem[UR34], idesc[UR35], UPT ;  /* 0x00ff220a080075ea */ /* 0x0007e2000b800016 */
[----:B------:R3:W-:Y:S01]  /*3460*/  UTCBAR.MULTICAST [UR28], URZ, UR38 ;  /* 0x000000ff1c0073e9 */ /* 0x0007e20008000826 */
[----:B------:R-:W-:Y:S01]  /*3470*/  UMOV UR12, UR26 ;  /* 0x0000001a000c7c82 */ /* 0x000fe20008000000 */
[----:B------:R-:W-:Y:S05]  /*3480*/  BRA.U UP2, `(.L_x_54) ;  /* 0xfffffffd02287547 */ /* 0x000fea000b83ffff */
.L_x_49:
[C---:B------:R-:W-:Y:S01]  /*3490*/  ISETP.NE.AND P0, PT, R9.reuse, 0x2, PT ;  /* 0x000000020900780c */ /* 0x040fe20003f05270 */
[----:B------:R1:W-:Y:S01]  /*34a0*/  UTCBAR [UR43], URZ ;  /* 0x000000ff2b0073e9 */ /* 0x0003e200080000ff */
[----:B------:R-:W-:Y:S02]  /*34b0*/  IMAD.MOV.U32 R8, RZ, RZ, R4 ;  /* 0x000000ffff087224 */ /* 0x000fe400078e0004 */
[----:B------:R-:W-:Y:S02]  /*34c0*/  SEL R0, RZ, 0x1, P0 ;  /* 0x00000001ff007807 */ /* 0x000fe40000000000 */
[----:B------:R-:W-:Y:S02]  /*34d0*/  SEL R9, R9, RZ, P0 ;  /* 0x000000ff09097207 */ /* 0x000fe40000000000 */
[----:B------:R-:W-:Y:S01]  /*34e0*/  LOP3.LUT R3, R3, R0, RZ, 0x3c, !PT ;  /* 0x0000000003037212 */ /* 0x000fe200078e3cff */
[----:B------:R-:W-:Y:S06]  /*34f0*/  @P1 BRA `(.L_x_55) ;  /* 0xfffffff800981947 */ /* 0x000fec000383ffff */
[----:B---3--:R-:W3:Y:S01]  /*3500*/  S2UR UR6, SR_CgaCtaId ;  /* 0x00000000000679c3 */ /* 0x008ee20000008800 */
[----:B------:R-:W-:Y:S01]  /*3510*/  ELECT P0, URZ, PT ;  /* 0x0000000000ff782f */ /* 0x000fe20003800000 */
[----:B------:R-:W-:Y:S01]  /*3520*/  IMAD.MOV.U32 R0, RZ, RZ, 0x1 ;  /* 0x00000001ff007424 */ /* 0x000fe200078e00ff */
[----:B------:R-:W-:Y:S01]  /*3530*/  UMOV UR4, 0x40 ;  /* 0x0000004000047882 */ /* 0x000fe20000000000 */
[----:B------:R-:W-:-:S04]  /*3540*/  SHF.L.U32 R3, RZ, 0x1f, RZ ;  /* 0x0000001fff037819 */ /* 0x000fc800000006ff */
[----:B------:R-:W-:Y:S01]  /*3550*/  UVIRTCOUNT.DEALLOC.SMPOOL 0x80 ;  /* 0x000000800000784c */ /* 0x000fe20000000000 */
[----:B---3--:R-:W-:-:S09]  /*3560*/  ULEA UR6, UR6, UR4, 0x18 ;  /* 0x0000000406067291 */ /* 0x008fd2000f8ec0ff */
[----:B------:R3:W-:Y:S01]  /*3570*/  @P0 STS.U8 [UR6+0x1c], R0 ;  /* 0x00001c00ff000988 */ /* 0x0007e20008000006 */
[----:B------:R-:W4:Y:S02]  /*3580*/  SYNCS.PHASECHK.TRANS64.TRYWAIT P0, [UR13+0xb0], R3 ;  /* 0x0000b003ff0075a7 */ /* 0x000f24000800110d */
[----:B---34-:R-:W-:Y:S05]  /*3590*/  @!P0 BRA `(.L_x_56) ;  /* 0x000000bc00a88947 */ /* 0x018fea0003800000 */
.L_x_188:
[----:B------:R-:W-:Y:S01]  /*35a0*/  NOP ;  /* 0x0000000000007918 */ /* 0x000fe20000000000 */
[----:B---3--:R-:W3:Y:S01]  /*35b0*/  LDS R0, [UR6+0x14] ;  /* 0x00001406ff007984 */ /* 0x008ee20008000800 */
[----:B------:R-:W-:Y:S01]  /*35c0*/  ULOP3.LUT UR4, UR29, 0xffff, URZ, 0xc0, !UPT ;  /* 0x0000ffff1d047892 */ /* 0x000fe2000f8ec0ff */
[----:B------:R-:W-:Y:S01]  /*35d0*/  UMOV UR5, 0xffff ;  /* 0x0000ffff00057882 */ /* 0x000fe20000000000 */
[----:B------:R-:W-:Y:S02]  /*35e0*/  UMOV UR7, 0x1 ;  /* 0x0000000100077882 */ /* 0x000fe40000000000 */
[----:B------:R-:W-:-:S04]  /*35f0*/  USHF.R.U32.HI UR4, URZ, 0x5, UR4 ;  /* 0x00000005ff047899 */ /* 0x000fc80008011604 */
[----:B------:R-:W-:Y:S02]  /*3600*/  USHF.L.U32 UR5, UR5, UR4, URZ ;  /* 0x0000000405057299 */ /* 0x000fe400080006ff */
[----:B------:R-:W-:-:S04]  /*3610*/  USHF.L.U32 UR4, UR7, UR4, URZ ;  /* 0x0000000407047299 */ /* 0x000fc800080006ff */
[----:B---3--:R-:W-:-:S04]  /*3620*/  LOP3.LUT R0, R0, UR5, RZ, 0xc0, !PT ;  /* 0x0000000500007c12 */ /* 0x008fc8000f8ec0ff */
[----:B------:R-:W-:-:S13]  /*3630*/  ISETP.NE.AND P0, PT, R0, UR5, PT ;  /* 0x0000000500007c0c */ /* 0x000fda000bf05270 */
[----:B------:R-:W-:Y:S05]  /*3640*/  @P0 BRA `(.L_x_57) ;  /* 0x0000000000580947 */ /* 0x000fea0003800000 */
[----:B------:R-:W3:Y:S02]  /*3650*/  LDS R0, [UR6+0x18] ;  /* 0x00001806ff007984 */ /* 0x000ee40008000800 */
[----:B---3--:R-:W-:-:S04]  /*3660*/  LOP3.LUT R0, R0, UR4, RZ, 0xc0, !PT ;  /* 0x0000000400007c12 */ /* 0x008fc8000f8ec0ff */
[----:B------:R-:W-:-:S13]  /*3670*/  ISETP.NE.AND P0, PT, R0, UR4, PT ;  /* 0x0000000400007c0c */ /* 0x000fda000bf05270 */
[----:B------:R-:W-:Y:S05]  /*3680*/  @P0 BRA `(.L_x_58) ;  /* 0x00000000003c0947 */ /* 0x000fea0003800000 */
[----:B------:R-:W3:Y:S01]  /*3690*/  S2R R2, SR_LANEID ;  /* 0x0000000000027919 */ /* 0x000ee20000000000 */
[----:B------:R-:W-:Y:S01]  /*36a0*/  ULOP3.LUT UR5, URZ, UR5, URZ, 0x33, !UPT ;  /* 0x00000005ff057292 */ /* 0x000fe2000f8e33ff */
[----:B------:R-:W-:Y:S01]  /*36b0*/  LOP3.LUT R4, RZ, UR4, RZ, 0x33, !PT ;  /* 0x00000004ff047c12 */ /* 0x000fe2000f8e33ff */
[----:B------:R-:W-:Y:S02]  /*36c0*/  VOTEU.ANY UR4, UPT, PT ;  /* 0x0000000000047886 */ /* 0x000fe400038e0100 */
[----:B------:R-:W-:Y:S01]  /*36d0*/  UFLO.U32 UR4, UR4 ;  /* 0x00000004000472bd */ /* 0x000fe200080e0000 */
[----:B------:R-:W4:Y:S01]  /*36e0*/  REDUX UR7, R4 ;  /* 0x00000000040773c4 */ /* 0x000f220000000000 */
[----:B------:R-:W-:-:S06]  /*36f0*/  IMAD.U32 R0, RZ, RZ, UR5 ;  /* 0x00000005ff007e24 */ /* 0x000fcc000f8e00ff */
[----:B------:R1:W-:Y:S01]  /*3700*/  UTCATOMSWS.AND URZ, UR5 ;  /* 0x0000000500ff79e3 */ /* 0x0003e20008000000 */
[----:B------:R-:W2:Y:S01]  /*3710*/  REDUX UR8, R0 ;  /* 0x00000000000873c4 */ /* 0x000ea20000000000 */
[----:B---3--:R-:W-:Y:S01]  /*3720*/  ISETP.EQ.U32.AND P0, PT, R2, UR4, PT ;  /* 0x0000000402007c0c */ /* 0x008fe2000bf02070 */
[----:B----4-:R-:W-:Y:S01]  /*3730*/  IMAD.U32 R2, RZ, RZ, UR7 ;  /* 0x00000007ff027e24 */ /* 0x010fe2000f8e00ff */
[----:B--2---:R-:W-:-:S11]  /*3740*/  MOV R3, UR8 ;  /* 0x0000000800037c02 */ /* 0x004fd60008000f00 */
[----:B------:R1:W-:Y:S04]  /*3750*/  @P0 ATOMS.AND RZ, [UR6+0x14], R3 ;  /* 0x00001403ffff098c */ /* 0x0003e8000a800006 */
[----:B------:R1:W-:Y:S01]  /*3760*/  @P0 ATOMS.AND RZ, [UR6+0x18], R2 ;  /* 0x00001802ffff098c */ /* 0x0003e2000a800006 */
[----:B------:R-:W-:Y:S05]  /*3770*/  BRA `(.L_x_59) ;  /* 0x0000000000147947 */ /* 0x000fea0003800000 */
.L_x_58:
[----:B------:R-:W-:Y:S02]  /*3780*/  MOV R2, 0x37a0 ;  /* 0x000037a000027802 */ /* 0x000fe40000000f00 */
[----:B-12--5:R-:W-:Y:S05]  /*3790*/  CALL.REL.NOINC `($__internal_0_$__cuda_sm10x_tcgen05_guardrail_trap_col_being_dealloced_not_returned_by_alloc) ;  /* 0x000000c400287944 */ /* 0x026fea0003c00000 */
[----:B------:R-:W-:Y:S05]  /*37a0*/  BRA `(.L_x_59) ;  /* 0x0000000000087947 */ /* 0x000fea0003800000 */
.L_x_57:
[----:B------:R-:W-:Y:S02]  /*37b0*/  MOV R2, 0x37d0 ;  /* 0x000037d000027802 */ /* 0x000fe40000000f00 */
[----:B-12--5:R-:W-:Y:S05]  /*37c0*/  CALL.REL.NOINC `($__internal_2_$__cuda_sm10x_tcgen05_guardrail_trap_unallocated_columns_being_dealloced) ;  /* 0x000000c400347944 */ /* 0x026fea0003c00000 */
.L_x_59:
[----:B------:R-:W-:Y:S01]  /*37d0*/  NOP ;  /* 0x0000000000007918 */ /* 0x000fe20000000000 */
[----:B-1----:R-:W-:Y:S05]  /*37e0*/  EXIT ;  /* 0x000000000000794d */ /* 0x002fea0003800000 */
.L_x_43:
[----:B------:R-:W-:-:S09]  /*37f0*/  UISETP.NE.OR UP0, UPT, UR20, 0x3, !UP1 ;  /* 0x000000031400788c */ /* 0x000fd2000cf05670 */
[----:B------:R-:W-:Y:S05]  /*3800*/  BRA.U UP0, `(.L_x_60) ;  /* 0x00000029004c7547 */ /* 0x000fea000b800000 */
[----:B------:R-:W1:Y:S01]  /*3810*/  LDCU.64 UR4, c[0x0][0xa88] ;  /* 0x00015100ff0477ac */ /* 0x000e620008000a00 */
[----:B------:R-:W2:Y:S01]  /*3820*/  LDC.64 R12, c[0x0][0x348] ;  /* 0x0000d200ff0c7b82 */ /* 0x000ea20000000a00 */
[----:B------:R-:W-:Y:S01]  /*3830*/  R2UR UR54, R73 ;  /* 0x00000000493672ca */ /* 0x000fe200000e0000 */
[----:B------:R-:W-:Y:S01]  /*3840*/  HFMA2 R9, -RZ, RZ, 0, 0 ;  /* 0x00000000ff097431 */ /* 0x000fe200000001ff */
[----:B------:R-:W3:Y:S01]  /*3850*/  LDCU UR43, c[0x0][0x370] ;  /* 0x00006e00ff2b77ac */ /* 0x000ee20008000800 */
[----:B------:R-:W-:Y:S01]  /*3860*/  R2UR UR52, R78 ;  /* 0x000000004e3472ca */ /* 0x000fe200000e0000 */
[----:B------:R-:W-:Y:S01]  /*3870*/  IMAD.MOV.U32 R11, RZ, RZ, 0x1 ;  /* 0x00000001ff0b7424 */ /* 0x000fe200078e00ff */
[----:B------:R-:W3:Y:S01]  /*3880*/  LDCU.128 UR48, c[0x0][0xd10] ;  /* 0x0001a200ff3077ac */ /* 0x000ee20008000c00 */
[----:B------:R-:W-:Y:S02]  /*3890*/  IMAD.MOV.U32 R10, RZ, RZ, RZ ;  /* 0x000000ffff0a7224 */ /* 0x000fe400078e00ff */
[----:B------:R-:W-:Y:S01]  /*38a0*/  IMAD.MOV.U32 R3, RZ, RZ, 0x4000 ;  /* 0x00004000ff037424 */ /* 0x000fe200078e00ff */
[----:B------:R-:W4:Y:S01]  /*38b0*/  LDCU UR42, c[0x0][0x374] ;  /* 0x00006e80ff2a77ac */ /* 0x000f220008000800 */
[----:B------:R-:W4:Y:S01]  /*38c0*/  LDCU.64 UR40, c[0x0][0xa90] ;  /* 0x00015200ff2877ac */ /* 0x000f220008000a00 */
[----:B-1----:R-:W-:Y:S01]  /*38d0*/  UISETP.NE.U32.AND UP0, UPT, UR4, URZ, UPT ;  /* 0x000000ff0400728c */ /* 0x002fe2000bf05070 */
[----:B------:R-:W1:Y:S01]  /*38e0*/  LDCU UR15, c[0x0][0xd0c] ;  /* 0x0001a180ff0f77ac */ /* 0x000e620008000800 */
[----:B------:R-:W1:Y:S01]  /*38f0*/  LDCU UR55, c[0x0][0xd20] ;  /* 0x0001a400ff3777ac */ /* 0x000e620008000800 */
[----:B------:R-:W1:Y:S01]  /*3900*/  LDCU UR4, c[0x0][0xd30] ;  /* 0x0001a600ff0477ac */ /* 0x000e620008000800 */
[----:B------:R-:W-:-:S02]  /*3910*/  UISETP.NE.AND.EX UP6, UPT, UR5, URZ, UPT, UP0 ;  /* 0x000000ff0500728c */ /* 0x000fc4000bfc5300 */
[----:B------:R-:W-:Y:S02]  /*3920*/  UISETP.NE.AND UP0, UPT, UR20, 0x2, UPT ;  /* 0x000000021400788c */ /* 0x000fe4000bf05270 */
[----:B---3--:R-:W-:Y:S02]  /*3930*/  UIMAD.WIDE.U32 UR8, UR43, UR48, URZ ;  /* 0x000000302b0872a5 */ /* 0x008fe4000f8e00ff */
[----:B----4-:R-:W-:Y:S02]  /*3940*/  UIMAD.WIDE.U32 UR6, UR42, UR51, URZ ;  /* 0x000000332a0672a5 */ /* 0x010fe4000f8e00ff */
[----:B------:R-:W-:Y:S02]  /*3950*/  USEL UR53, URZ, 0x1, UP0 ;  /* 0x00000001ff357887 */ /* 0x000fe40008000000 */
[----:B------:R-:W-:Y:S01]  /*3960*/  UISETP.NE.U32.AND UP0, UPT, UR40, URZ, UPT ;  /* 0x000000ff2800728c */ /* 0x000fe2000bf05070 */
[----:B------:R-:W-:Y:S01]  /*3970*/  UMOV UR32, 0x400 ;  /* 0x0000040000207882 */ /* 0x000fe20000000000 */
[----:B------:R-:W-:Y:S01]  /*3980*/  UMOV UR5, UR9 ;  /* 0x0000000900057c82 */ /* 0x000fe20008000000 */
[----:B------:R-:W-:Y:S01]  /*3990*/  UMOV UR6, UR7 ;  /* 0x0000000700067c82 */ /* 0x000fe20008000000 */
[----:B------:R-:W-:-:S02]  /*39a0*/  UISETP.GE.AND UP4, UPT, UR44, 0x1, UPT ;  /* 0x000000012c00788c */ /* 0x000fc4000bf86270 */
[----:B------:R-:W-:Y:S02]  /*39b0*/  UISETP.NE.AND UP3, UPT, UR44, 0x1, UPT ;  /* 0x000000012c00788c */ /* 0x000fe4000bf65270 */
[----:B------:R-:W-:Y:S01]  /*39c0*/  UISETP.NE.AND.EX UP5, UPT, UR41, URZ, UPT, UP0 ;  /* 0x000000ff2900728c */ /* 0x000fe2000bfa5300 */
[----:B------:R-:W-:Y:S01]  /*39d0*/  UMOV UR29, URZ ;  /* 0x000000ff001d7c82 */ /* 0x000fe20008000000 */
[----:B------:R-:W-:Y:S01]  /*39e0*/  UMOV UR35, URZ ;  /* 0x000000ff00237c82 */ /* 0x000fe20008000000 */
[----:B------:R-:W-:Y:S01]  /*39f0*/  UPLOP3.LUT UP1, UPT, UPT, UPT, UPT, 0x40, 0x4 ;  /* 0x000000000004789c */ /* 0x000fe20003f2e870 */
[----:B------:R-:W3:Y:S01]  /*3a00*/  LDCU.64 UR22, c[0x0][0xd28] ;  /* 0x0001a500ff1677ac */ /* 0x000ee20008000a00 */
[----:B------:R-:W-:Y:S02]  /*3a10*/  ULEA UR32, UR46, UR32, 0x18 ;  /* 0x000000202e207291 */ /* 0x000fe4000f8ec0ff */
[----:B-1----:R-:W-:Y:S02]  /*3a20*/  UISETP.NE.AND UP3, UPT, UR15, 0x1, UPT ;  /* 0x000000010f00788c */ /* 0x002fe4000bf65270 */
[----:B------:R-:W-:-:S02]  /*3a30*/  USHF.R.U32.HI UR47, URZ, UR49, UR5 ;  /* 0x00000031ff2f7299 */ /* 0x000fc40008011605 */
[----:B------:R-:W-:Y:S02]  /*3a40*/  USHF.R.U32.HI UR45, URZ, UR55, UR6 ;  /* 0x00000037ff2d7299 */ /* 0x000fe40008011606 */
[----:B------:R-:W-:Y:S02]  /*3a50*/  UISETP.NE.AND UP0, UPT, UR50, 0x1, UPT ;  /* 0x000000013200788c */ /* 0x000fe4000bf05270 */
[----:B--2---:R-:W-:-:S11]  /*3a60*/  UISETP.NE.AND UP4, UPT, UR4, 0x1, UPT ;  /* 0x000000010400788c */ /* 0x004fd6000bf85270 */
.L_x_75:
[C---:B------:R-:W-:Y:S02]  /*3a70*/  LEA R8, R10.reuse, UR32, 0x3 ;  /* 0x000000200a087c11 */ /* 0x040fe4000f8e18ff */
[----:B------:R-:W-:Y:S02]  /*3a80*/  SHF.L.U32 R5, R9, 0x1f, RZ ;  /* 0x0000001f09057819 */ /* 0x000fe400000006ff */
[----:B------:R-:W-:Y:S02]  /*3a90*/  LEA R6, R10, UR32, 0x4 ;  /* 0x000000200a067c11 */ /* 0x000fe4000f8e20ff */
[----:B------:R-:W1:Y:S02]  /*3aa0*/  SYNCS.PHASECHK.TRANS64.TRYWAIT P0, [R8+URZ+0x60], R5 ;  /* 0x00006005080075a7 */ /* 0x000e6400080011ff */
[----:B-12---:R-:W-:Y:S05]  /*3ab0*/  @!P0 BRA `(.L_x_61) ;  /* 0x000000b800788947 */ /* 0x006fea0003800000 */
.L_x_189:
[----:B-1----:R-:W1:Y:S01]  /*3ac0*/  LDS.128 R4, [R6+0xc0] ;  /* 0x0000c00006047984 */ /* 0x002e620000000c00 */
[----:B------:R-:W-:Y:S01]  /*3ad0*/  UISETP.GE.AND UP0, UPT, UR44, 0x1, UPT ;  /* 0x000000012c00788c */ /* 0x000fe2000bf06270 */
[----:B------:R-:W-:Y:S01]  /*3ae0*/  @!PT LDS RZ, [RZ] ;  /* 0x00000000fffff984 */ /* 0x000fe20000000800 */
[----:B------:R-:W-:Y:S01]  /*3af0*/  @!PT LDS RZ, [RZ] ;  /* 0x00000000fffff984 */ /* 0x000fe20000000800 */
[----:B------:R-:W-:Y:S01]  /*3b00*/  @!PT LDS RZ, [RZ] ;  /* 0x00000000fffff984 */ /* 0x000fe20000000800 */
[----:B------:R-:W-:Y:S01]  /*3b10*/  @!PT LDS RZ, [RZ] ;  /* 0x00000000fffff984 */ /* 0x000fe20000000800 */
[----:B------:R2:W-:Y:S06]  /*3b20*/  MEMBAR.ALL.CTA ;  /* 0x0000000000007992 */ /* 0x0005ec0000008000 */
[----:B--2---:R-:W2:Y:S01]  /*3b30*/  FENCE.VIEW.ASYNC.S ;  /* 0x00000000000073c6 */ /* 0x004ea20000000000 */
[----:B-1----:R-:W-:Y:S11]  /*3b40*/  LOP3.LUT P0, RZ, R6, 0x1, RZ, 0xc0, !PT ;  /* 0x0000000106ff7812 */ /* 0x002ff6000780c0ff */
[----:B------:R-:W-:Y:S02]  /*3b50*/  @!UPT UIADD3 URZ, UPT, UPT, URZ, URZ, URZ ;  /* 0x000000fffffff290 */ /* 0x000fe4000fffe0ff */
[----:B--2---:R-:W-:Y:S01]  /*3b60*/  VOTEU.ANY UP3, P0 ;  /* 0x0000000000ff7886 */ /* 0x004fe20000060100 */
[----:B------:R-:W-:Y:S11]  /*3b70*/  PLOP3.LUT P0, PT, PT, PT, UP3, 0x80, 0x8 ;  /* 0x000000000008781c */ /* 0x000ff60003f0f038 */
[----:B------:R-:W-:Y:S02]  /*3b80*/  @!UPT UIADD3 URZ, UPT, UPT, URZ, URZ, URZ ;  /* 0x000000fffffff290 */ /* 0x000fe4000fffe0ff */
[----:B------:R-:W-:Y:S02]  /*3b90*/  @P0 SHF.R.U32.HI R0, RZ, 0x10, R5 ;  /* 0x00000010ff000819 */ /* 0x000fe40000011605 */
[----:B------:R-:W-:Y:S02]  /*3ba0*/  @P0 MOV R2, R4 ;  /* 0x0000000400020202 */ /* 0x000fe40000000f00 */
[----:B------:R-:W-:Y:S01]  /*3bb0*/  @P0 R2UR UR4, R0 ;  /* 0x00000000000402ca */ /* 0x000fe200000e0000 */
[----:B------:R-:W-:Y:S01]  /*3bc0*/  VIADD R0, R8, 0x70 ;  /* 0x0000007008007836 */ /* 0x000fe20000000000 */
[----:B------:R-:W-:Y:S02]  /*3bd0*/  @P0 LOP3.LUT R4, R5, 0xffff, RZ, 0xc0, !PT ;  /* 0x0000ffff05040812 */ /* 0x000fe400078ec0ff */
[----:B------:R-:W-:Y:S02]  /*3be0*/  @P0 R2UR UR6, R2 ;  /* 0x00000000020602ca */ /* 0x000fe400000e0000 */
[----:B------:R-:W-:Y:S02]  /*3bf0*/  PRMT R0, RZ, 0x654, R0 ;  /* 0x00000654ff007816 */ /* 0x000fe40000000000 */
[----:B------:R-:W-:Y:S02]  /*3c00*/  @P0 R2UR UR5, R4 ;  /* 0x00000000040502ca */ /* 0x000fe400000e0000 */
[----:B------:R1:W-:Y:S03]  /*3c10*/  SYNCS.ARRIVE.TRANS64.RED.A1T0 RZ, [R0+URZ], RZ ;  /* 0x000000ff00ff79a7 */ /* 0x0003e600081004ff */
[----:B------:R-:W-:Y:S04]  /*3c20*/  @UP3 UMOV UR37, UR4 ;  /* 0x0000000400253c82 */ /* 0x000fe80008000000 */
[----:B------:R-:W-:Y:S04]  /*3c30*/  @UP3 UMOV UR14, UR6 ;  /* 0x00000006000e3c82 */ /* 0x000fe80008000000 */
[----:B------:R-:W-:Y:S01]  /*3c40*/  @UP3 UMOV UR13, UR5 ;  /* 0x00000005000d3c82 */ /* 0x000fe20008000000 */
[----:B------:R-:W-:Y:S05]  /*3c50*/  BRA.U !UP0, `(.L_x_62) ;  /* 0x0000000108c07547 */ /* 0x000fea000b800000 */
[----:B------:R-:W-:Y:S02]  /*3c60*/  UIMAD.WIDE.U32 UR8, UR13, UR51, URZ ;  /* 0x000000330d0872a5 */ /* 0x000fe4000f8e00ff */
[----:B------:R-:W-:Y:S02]  /*3c70*/  UP2UR UR10, UPR, URZ, 0x4 ;  /* 0x00000004ff0a7883 */ /* 0x000fe40008000000 */
[----:B------:R-:W-:Y:S02]  /*3c80*/  UISETP.NE.AND UP2, UPT, UR50, 0x1, UPT ;  /* 0x000000013200788c */ /* 0x000fe4000bf45270 */
[----:B------:R-:W-:Y:S02]  /*3c90*/  UIMAD.WIDE.U32 UR16, UR14, UR48, URZ ;  /* 0x000000300e1072a5 */ /* 0x000fe4000f8e00ff */
[----:B------:R-:W-:Y:S02]  /*3ca0*/  USEL UR4, UR42, UR45, !UP2 ;  /* 0x0000002d2a047287 */ /* 0x000fe4000d000000 */
[----:B------:R-:W-:Y:S02]  /*3cb0*/  UISETP.NE.AND UP0, UPT, UR15, 0x1, UPT ;  /* 0x000000010f00788c */ /* 0x000fe4000bf05270 */
[----:B------:R-:W-:Y:S02]  /*3cc0*/  UP2UR UR24, UPR, URZ, 0x2 ;  /* 0x00000002ff187883 */ /* 0x000fe40008000000 */
[----:B------:R-:W-:Y:S02]  /*3cd0*/  UISETP.NE.AND UP1, UPT, UR44, 0x1, UPT ;  /* 0x000000012c00788c */ /* 0x000fe4000bf25270 */
[----:B---3--:R-:W-:Y:S02]  /*3ce0*/  UIMAD.WIDE.U32 UR18, UR4, UR22, URZ ;  /* 0x00000016041272a5 */ /* 0x008fe4000f8e00ff */
[----:B------:R-:W-:Y:S01]  /*3cf0*/  USEL UR7, UR43, UR47, !UP0 ;  /* 0x0000002f2b077287 */ /* 0x000fe2000c000000 */
[----:B------:R-:W-:Y:S02]  /*3d00*/  UMOV UR5, UR9 ;  /* 0x0000000900057c82 */ /* 0x000fe40008000000 */
[----:B------:R-:W-:Y:S02]  /*3d10*/  USHF.R.U32.HI UR6, URZ, UR55, UR5 ;  /* 0x00000037ff067299 */ /* 0x000fe40008011605 */
[----:B------:R-:W-:Y:S02]  /*3d20*/  UIMAD.WIDE.U32 UR20, UR7, UR22, URZ ;  /* 0x00000016071472a5 */ /* 0x000fe4000f8e00ff */
[----:B------:R-:W-:Y:S02]  /*3d30*/  USEL UR6, UR13, UR6, !UP2 ;  /* 0x000000060d067287 */ /* 0x000fe4000d000000 */
[----:B------:R-:W-:Y:S01]  /*3d40*/  UISETP.NE.AND UP2, UPT, UR10, URZ, UPT ;  /* 0x000000ff0a00728c */ /* 0x000fe2000bf45270 */
[----:B------:R-:W-:Y:S01]  /*3d50*/  UMOV UR5, UR17 ;  /* 0x0000001100057c82 */ /* 0x000fe20008000000 */
[----:B------:R-:W-:Y:S02]  /*3d60*/  UIMAD.WIDE.U32 UR16, UR6, UR22, URZ ;  /* 0x00000016061072a5 */ /* 0x000fe4000f8e00ff */
[----:B------:R-:W-:Y:S03]  /*3d70*/  USHF.R.U32.HI UR8, URZ, UR49, UR5 ;  /* 0x00000031ff087299 */ /* 0x000fe60008011605 */
[----:B------:R-:W-:Y:S02]  /*3d80*/  UMOV UR5, UR19 ;  /* 0x0000001300057c82 */ /* 0x000fe40008000000 */
[----:B------:R-:W-:Y:S03]  /*3d90*/  @UP1 USHF.R.U32.HI UR4, URZ, UR23, UR5 ;  /* 0x00000017ff041299 */ /* 0x000fe60008011605 */
[----:B------:R-:W-:Y:S01]  /*3da0*/  UMOV UR5, UR21 ;  /* 0x0000001500057c82 */ /* 0x000fe20008000000 */
[----:B------:R-:W-:Y:S02]  /*3db0*/  UIMAD UR4, UR44, UR4, URZ ;  /* 0x000000042c0472a4 */ /* 0x000fe4000f8e02ff */
[----:B------:R-:W-:Y:S02]  /*3dc0*/  @UP1 USHF.R.U32.HI UR7, URZ, UR23, UR5 ;  /* 0x00000017ff071299 */ /* 0x000fe40008011605 */
[----:B------:R-:W-:Y:S02]  /*3dd0*/  USEL UR5, UR14, UR8, !UP0 ;  /* 0x000000080e057287 */ /* 0x000fe4000c000000 */
[----:B------:R-:W-:Y:S02]  /*3de0*/  UIMAD UR8, UR44, UR7, URZ ;  /* 0x000000072c0872a4 */ /* 0x000fe4000f8e02ff */
[----:B------:R-:W-:Y:S03]  /*3df0*/  UISETP.GE.AND UP0, UPT, UR6, UR4, UPT ;  /* 0x000000040600728c */ /* 0x000fe6000bf06270 */
[----:B------:R-:W-:Y:S01]  /*3e00*/  UMOV UR4, UR17 ;  /* 0x0000001100047c82 */ /* 0x000fe20008000000 */
[----:B------:R-:W-:Y:S02]  /*3e10*/  UISETP.GE.OR UP0, UPT, UR5, UR8, UP0 ;  /* 0x000000080500728c */ /* 0x000fe40008706670 */
[----:B------:R-:W-:Y:S02]  /*3e20*/  USHF.R.U32.HI UR4, URZ, UR23, UR4 ;  /* 0x00000017ff047299 */ /* 0x000fe40008011604 */
[----:B------:R-:W-:Y:S02]  /*3e30*/  UIMAD.WIDE.U32 UR8, UR5, UR22, URZ ;  /* 0x00000016050872a5 */ /* 0x000fe4000f8e00ff */
[----:B------:R-:W-:Y:S04]  /*3e40*/  USEL UR10, UR6, UR4, !UP1 ;  /* 0x00000004060a7287 */ /* 0x000fe8000c800000 */
[----:B------:R-:W-:Y:S01]  /*3e50*/  UIADD3 UR12, UPT, UPT, -UR10, URZ, URZ ;  /* 0x000000ff0a0c7290 */ /* 0x000fe2000fffe1ff */
[----:B------:R-:W-:Y:S02]  /*3e60*/  @!UP0 UMOV UR4, UR9 ;  /* 0x0000000900048c82 */ /* 0x000fe40008000000 */
[----:B------:R-:W-:Y:S02]  /*3e70*/  @!UP0 USHF.R.U32.HI UR4, URZ, UR23, UR4 ;  /* 0x00000017ff048299 */ /* 0x000fe40008011604 */
[----:B------:R-:W-:Y:S02]  /*3e80*/  UIMAD UR8, UR44, UR12, UR6 ;  /* 0x0000000c2c0872a4 */ /* 0x000fe4000f8e0206 */
[----:B------:R-:W-:Y:S02]  /*3e90*/  @!UP0 USEL UR4, UR5, UR4, !UP1 ;  /* 0x0000000405048287 */ /* 0x000fe4000c800000 */
[----:B------:R-:W-:Y:S02]  /*3ea0*/  UISETP.NE.AND UP1, UPT, UR24, URZ, UPT ;  /* 0x000000ff1800728c */ /* 0x000fe4000bf25270 */
[----:B------:R-:W-:Y:S02]  /*3eb0*/  @!UP0 UIMAD UR7, UR7, UR8, UR4 ;  /* 0x00000008070782a4 */ /* 0x000fe4000f8e0204 */
[----:B------:R-:W-:Y:S02]  /*3ec0*/  @!UP0 UIADD3 UR9, UPT, UPT, UR10, -UR4, URZ ;  /* 0x800000040a098290 */ /* 0x000fe4000fffe0ff */
[----:B------:R-:W-:Y:S02]  /*3ed0*/  UIADD3 UR8, UPT, UPT, -UR6, URZ, URZ ;  /* 0x000000ff06087290 */ /* 0x000fe4000fffe1ff */
[----:B------:R-:W-:Y:S02]  /*3ee0*/  UIADD3 UR4, UPT, UPT, -UR5, URZ, URZ ;  /* 0x000000ff05047290 */ /* 0x000fe4000fffe1ff */
[----:B------:R-:W-:Y:S03]  /*3ef0*/  @!UP0 UIMAD UR6, UR9, UR44, UR5 ;  /* 0x0000002c090682a4 */ /* 0x000fe6000f8e0205 */
[----:B------:R-:W-:Y:S01]  /*3f00*/  @!UP0 UMOV UR5, UR7 ;  /* 0x0000000700058c82 */ /* 0x000fe20008000000 */
[----:B------:R-:W-:Y:S02]  /*3f10*/  UIMAD UR7, UR15, UR4, UR14 ;  /* 0x000000040f0772a4 */ /* 0x000fe4000f8e020e */
[----:B------:R-:W-:Y:S02]  /*3f20*/  UIMAD UR4, UR50, UR8, UR13 ;  /* 0x00000008320472a4 */ /* 0x000fe4000f8e020d */
[----:B------:R-:W-:Y:S02]  /*3f30*/  UIMAD UR14, UR5, UR15, UR7 ;  /* 0x0000000f050e72a4 */ /* 0x000fe4000f8e0207 */
[----:B------:R-:W-:Y:S11]  /*3f40*/  UIMAD UR13, UR6, UR50, UR4 ;  /* 0x00000032060d72a4 */ /* 0x000ff6000f8e0204 */
[----:B------:R-:W-:Y:S01]  /*3f50*/  @!UPT UIADD3 URZ, UPT, UPT, URZ, URZ, URZ ;  /* 0x000000fffffff290 */ /* 0x000fe2000fffe0ff */
.L_x_62:
[----:B------:R-:W2:Y:S01]  /*3f60*/  @!UP4 LDCU.128 UR16, c[0x0][0xd10] ;  /* 0x0001a200ff10c7ac */ /* 0x000ea20008000c00 */
[----:B------:R-:W-:Y:S04]  /*3f70*/  ISETP.NE.U32.AND P1, PT, RZ, UR40, PT ;  /* 0x00000028ff007c0c */ /* 0x000fe8000bf25070 */
[----:B------:R-:W-:Y:S01]  /*3f80*/  ISETP.NE.AND.EX P1, PT, RZ, UR41, PT, P1 ;  /* 0x00000029ff007c0c */ /* 0x000fe2000bf25310 */
[----:B------:R-:W4:Y:S01]  /*3f90*/  @!UP4 LDCU UR5, c[0x0][0xd0c] ;  /* 0x0001a180ff05c7ac */ /* 0x000f220008000800 */
[----:B------:R-:W-:Y:S02]  /*3fa0*/  USHF.L.U32 UR33, UR27, 0x8, URZ ;  /* 0x000000081b217899 */ /* 0x000fe400080006ff */
[----:B------:R-:W-:Y:S02]  /*3fb0*/  USHF.L.U32 UR26, UR11, 0x7, URZ ;  /* 0x000000070b1a7899 */ /* 0x000fe400080006ff */
[----:B--2---:R-:W-:Y:S07]  /*3fc0*/  UIMAD.WIDE.U32 UR6, UR14, UR16, URZ ;  /* 0x000000100e0672a5 */ /* 0x004fee000f8e00ff */
[----:B------:R-:W-:Y:S01]  /*3fd0*/  @!UP4 UMOV UR4, UR7 ;  /* 0x000000070004cc82 */ /* 0x000fe20008000000 */
[----:B----4-:R-:W-:Y:S02]  /*3fe0*/  @!UP4 UISETP.NE.AND UP0, UPT, UR5, 0x1, UPT ;  /* 0x000000010500c88c */ /* 0x010fe4000bf05270 */
[----:B------:R-:W-:Y:S02]  /*3ff0*/  @!UP4 USHF.R.U32.HI UR4, URZ, UR17, UR4 ;  /* 0x00000011ff04c299 */ /* 0x000fe40008011604 */
[----:B------:R-:W-:Y:S02]  /*4000*/  UIMAD.WIDE.U32 UR6, UR13, UR19, URZ ;  /* 0x000000130d0672a5 */ /* 0x000fe4000f8e00ff */
[----:B------:R-:W-:Y:S02]  /*4010*/  @!UP4 USEL UR8, UR14, UR4, !UP0 ;  /* 0x000000040e08c287 */ /* 0x000fe4000c000000 */
[----:B------:R-:W-:Y:S03]  /*4020*/  @!UP4 UISETP.NE.AND UP0, UPT, UR18, 0x1, UPT ;  /* 0x000000011200c88c */ /* 0x000fe6000bf05270 */
[----:B------:R-:W-:Y:S02]  /*4030*/  @!UP4 UMOV UR6, UR7 ;  /* 0x000000070006cc82 */ /* 0x000fe40008000000 */
[----:B------:R-:W2:Y:S02]  /*4040*/  @!UP4 LDCU UR4, c[0x0][0xd20] ;  /* 0x0001a400ff04c7ac */ /* 0x000ea40008000800 */
[----:B--2---:R-:W-:Y:S04]  /*4050*/  @!UP4 USHF.R.U32.HI UR6, URZ, UR4, UR6 ;  /* 0x00000004ff06c299 */ /* 0x004fe80008011606 */
[----:B------:R-:W-:Y:S04]  /*4060*/  @!UP4 USEL UR6, UR13, UR6, !UP0 ;  /* 0x000000060d06c287 */ /* 0x000fe8000c000000 */
[----:B------:R-:W-:Y:S02]  /*4070*/  @!UP4 UIADD3 UR4, UPT, UPT, -UR8, UR6, URZ ;  /* 0x000000060804c290 */ /* 0x000fe4000fffe1ff */
[----:B------:R-:W-:Y:S02]  /*4080*/  @!UP4 UIADD3 UR6, UPT, UPT, UR8, -UR6, URZ ;  /* 0x800000060806c290 */ /* 0x000fe4000fffe0ff */
[----:B------:R-:W-:Y:S02]  /*4090*/  @!UP4 UIMAD UR14, UR4, UR5, UR14 ;  /* 0x00000005040ec2a4 */ /* 0x000fe4000f8e020e */
[----:B------:R-:W-:Y:S01]  /*40a0*/  @!UP4 UIMAD UR13, UR6, UR18, UR13 ;  /* 0x00000012060dc2a4 */ /* 0x000fe2000f8e020d */
[----:B------:R-:W-:Y:S11]  /*40b0*/  BRA.U UP1, `(.L_x_63) ;  /* 0x0000000101107547 */ /* 0x000ff6000b800000 */
[----:B-1----:R-:W-:Y:S04]  /*40c0*/  MOV R0, UR53 ;  /* 0x0000003500007c02 */ /* 0x002fe80008000f00 */
[----:B------:R-:W-:Y:S04]  /*40d0*/  SHF.L.U32 R5, R0, 0x1f, RZ ;  /* 0x0000001f00057819 */ /* 0x000fe800000006ff */
[----:B------:R-:W1:Y:S02]  /*40e0*/  SYNCS.PHASECHK.TRANS64.TRYWAIT P0, [UR32+0x58], R5 ;  /* 0x00005805ff0075a7 */ /* 0x000e640008001120 */
[----:B-1----:R-:W-:Y:S05]  /*40f0*/  @!P0 BRA `(.L_x_64) ;  /* 0x000000b000fc8947 */ /* 0x002fea0003800000 */
.L_x_63:
[----:B------:R-:W-:Y:S05]  /*4100*/  BRA.U !UP5, `(.L_x_65) ;  /* 0x000000010d387547 */ /* 0x000fea000b800000 */
[----:B------:R-:W-:Y:S01]  /*4110*/  UPLOP3.LUT UP2, UPT, UPT, UPT, UP6, 0x80, 0x8 ;  /* 0x000000000008789c */ /* 0x000fe20003f4f060 */
[----:B-1----:R-:W-:Y:S01]  /*4120*/  HFMA2 R0, -RZ, RZ, 0, 5.9604644775390625e-08 ;  /* 0x00000001ff007431 */ /* 0x002fe200000001ff */
[----:B------:R-:W1:Y:S01]  /*4130*/  LDCU.64 UR8, c[0x0][0x358] ;  /* 0x00006b00ff0877ac */ /* 0x000e620008000a00 */
[----:B------:R-:W-:Y:S03]  /*4140*/  IMAD.MOV.U32 R79, RZ, RZ, 0x1 ;  /* 0x00000001ff4f7424 */ /* 0x000fe600078e00ff */
[----:B------:R-:W-:Y:S05]  /*4150*/  PLOP3.LUT P0, PT, PT, PT, UP2, 0x80, 0x8 ;  /* 0x000000000008781c */ /* 0x000fea0003f0f028 */
[----:B------:R-:W2:Y:S01]  /*4160*/  @UP2 LDCU.64 UR4, c[0x0][0xa88] ;  /* 0x00015100ff0427ac */ /* 0x000ea20008000a00 */
[----:B------:R-:W-:Y:S07]  /*4170*/  @UP2 UIMAD UR6, UR36, UR40, URZ ;  /* 0x00000028240622a4 */ /* 0x000fee000f8e02ff */
[----:B------:R-:W-:Y:S01]  /*4180*/  @!P0 PRMT R79, R0, 0x7610, R79 ;  /* 0x00007610004f8816 */ /* 0x000fe2000000004f */
[----:B--2---:R-:W-:Y:S06]  /*4190*/  @UP2 UIMAD.WIDE UR4, UR6, 0x4, UR4 ;  /* 0x00000004060428a5 */ /* 0x004fec000f8e0204 */
[----:B------:R-:W-:Y:S01]  /*41a0*/  IMAD.U32 R4, RZ, RZ, UR4 ;  /* 0x00000004ff047e24 */ /* 0x000fe2000f8e00ff */
[----:B------:R-:W-:Y:S04]  /*41b0*/  MOV R5, UR5 ;  /* 0x0000000500057c02 */ /* 0x000fe80008000f00 */
[----:B------:R-:W2:Y:S01]  /*41c0*/  @!UP2 LDCU UR4, c[0x0][0xa80] ;  /* 0x00015000ff04a7ac */ /* 0x000ea20008000800 */
[----:B-1---5:R4:W5:Y:S02]  /*41d0*/  @P0 LDG.E R41, desc[UR8][R4.64] ;  /* 0x0000000804290981 */ /* 0x022964000c1e1900 */
[----:B--2-4-:R-:W-:Y:S07]  /*41e0*/  @!P0 IMAD.U32 R41, RZ, RZ, UR4 ;  /* 0x00000004ff298e24 */ /* 0x014fee000f8e00ff */
.L_x_65:
[----:B-----5:R-:W-:Y:S01]  /*41f0*/  @!P1 FSETP.EQ.AND P0, PT, R41, RZ, PT ;  /* 0x000000ff2900920b */ /* 0x020fe20003f02000 */
[----:B------:R-:W-:Y:S01]  /*4200*/  @!UPT UIADD3 URZ, UPT, UPT, URZ, URZ, URZ ;  /* 0x000000fffffff290 */ /* 0x000fe2000fffe0ff */
[----:B------:R-:W-:Y:S11]  /*4210*/  @!P1 BRA `(.L_x_66) ;  /* 0x0000000000149947 */ /* 0x000ff60003800000 */
[----:B------:R-:W-:Y:S02]  /*4220*/  LOP3.LUT P1, RZ, R79, 0xff, RZ, 0xc0, !PT ;  /* 0x000000ff4fff7812 */ /* 0x000fe4000782c0ff */
[----:B------:R-:W-:Y:S04]  /*4230*/  PLOP3.LUT P0, PT, PT, PT, UP2, 0x80, 0x8 ;  /* 0x000000000008781c */ /* 0x000fe80003f0f028 */
[----:B------:R-:W-:Y:S07]  /*4240*/  PLOP3.LUT P0, PT, P0, PT, PT, 0x8, 0x80 ;  /* 0x000000000080781c */ /* 0x000fee000070e170 */
[----:B------:R-:W-:Y:S11]  /*4250*/  @P1 FSETP.EQ.AND P0, PT, R41, RZ, PT ;  /* 0x000000ff2900120b */ /* 0x000ff60003f02000 */
[----:B------:R-:W-:Y:S02]  /*4260*/  @!UPT UIADD3 URZ, UPT, UPT, URZ, URZ, URZ ;  /* 0x000000fffffff290 */ /* 0x000fe4000fffe0ff */
.L_x_66:
[----:B------:R-:W-:Y:S01]  /*4270*/  ULEA UR16, UR29, UR32, 0x3 ;  /* 0x000000201d107291 */ /* 0x000fe2000f8e18ff */
[----:B-1----:R-:W-:Y:S02]  /*4280*/  SHF.L.U32 R5, R11, 0x1f, RZ ;  /* 0x0000001f0b057819 */ /* 0x002fe400000006ff */
[----:B------:R-:W-:Y:S01]  /*4290*/  ELECT P1, URZ, PT ;  /* 0x0000000000ff782f */ /* 0x000fe20003820000 */
[----:B------:R-:W-:Y:S03]  /*42a0*/  ULOP3.LUT UR34, UR35, 0x1, URZ, 0xc0, !UPT ;  /* 0x0000000123227892 */ /* 0x000fe6000f8ec0ff */
[----:B------:R-:W-:Y:S02]  /*42b0*/  PLOP3.LUT P1, PT, P0, P1, PT, 0xf2, 0x2f ;  /* 0x00000000002f781c */ /* 0x000fe40000723e72 */
[----:B------:R-:W1:Y:S11]  /*42c0*/  SYNCS.PHASECHK.TRANS64.TRYWAIT P2, [UR16+0x38], R5 ;  /* 0x00003805ff0075a7 */ /* 0x000e760008041110 */
[----:B------:R-:W-:Y:S05]  /*42d0*/  @!P1 IADD3 R4, P0, PT, R12, 0x780, RZ ;  /* 0x000007800c049810 */ /* 0x000fea0007f1e0ff */
[----:B------:R-:W-:Y:S01]  /*42e0*/  @!P1 IMAD.X R2, RZ, RZ, R13, P0 ;  /* 0x000000ffff029224 */ /* 0x000fe200000e060d */
[----:B-1----:R-:W-:Y:S07]  /*42f0*/  @!P2 BRA `(.L_x_67) ;  /* 0x000000b00094a947 */ /* 0x002fee0003800000 */
.L_x_192:
[----:B------:R-:W-:Y:S01]  /*4300*/  UIADD3 UR25, UPT, UPT, UR16, 0x20, URZ ;  /* 0x0000002010197890 */ /* 0x000fe2000fffe0ff */
[----:B------:R-:W-:Y:S01]  /*4310*/  @!P1 R2UR UR5, R4 ;  /* 0x00000000040592ca */ /* 0x000fe200000e0000 */
[----:B------:R-:W-:Y:S01]  /*4320*/  UMOV UR8, 0x0 ;  /* 0x0000000000087882 */ /* 0x000fe20000000000 */
[----:B------:R-:W-:Y:S01]  /*4330*/  @!P1 R2UR UR4, R2 ;  /* 0x00000000020492ca */ /* 0x000fe200000e0000 */
[----:B------:R-:W-:Y:S01]  /*4340*/  UMOV UR18, 0x0 ;  /* 0x0000000000127882 */ /* 0x000fe20000000000 */
[----:B------:R-:W-:Y:S01]  /*4350*/  ISETP.NE.AND P0, PT, RZ, UR34, !P1 ;  /* 0x00000022ff007c0c */ /* 0x000fe2000cf05270 */
[----:B------:R-:W-:Y:S01]  /*4360*/  VOTEU.ALL UP1, P1 ;  /* 0x0000000000ff7886 */ /* 0x000fe20000820000 */
[----:B------:R-:W-:Y:S01]  /*4370*/  UMOV UR9, 0x10000000 ;  /* 0x1000000000097882 */ /* 0x000fe20000000000 */
[----:B------:R-:W-:Y:S01]  /*4380*/  UMOV UR28, UR36 ;  /* 0x00000024001c7c82 */ /* 0x000fe20008000000 */
[----:B------:R-:W-:Y:S01]  /*4390*/  VOTEU.ALL UP0, P1 ;  /* 0x0000000000ff7886 */ /* 0x000fe20000800000 */
[----:B------:R-:W-:Y:S01]  /*43a0*/  UMOV UR19, 0x10000000 ;  /* 0x1000000000137882 */ /* 0x000fe20000000000 */
[----:B------:R-:W-:Y:S03]  /*43b0*/  UMOV UR12, UR36 ;  /* 0x00000024000c7c82 */ /* 0x000fe60008000000 */
[----:B------:R-:W-:Y:S01]  /*43c0*/  @!UP0 UIADD3 UR6, UPT, UPT, UR33, 0xe0, URZ ;  /* 0x000000e021068890 */ /* 0x000fe2000fffe0ff */
[----:B------:R-:W-:Y:S01]  /*43d0*/  IMAD.U32 R4, RZ, RZ, UR5 ;  /* 0x00000005ff047e24 */ /* 0x000fe2000f8e00ff */
[----:B------:R-:W-:Y:S01]  /*43e0*/  @!UP0 UIADD3 UR10, UPT, UPT, UR26, 0x20, URZ ;  /* 0x000000201a0a8890 */ /* 0x000fe2000fffe0ff */
[----:B-1----:R-:W-:Y:S01]  /*43f0*/  IMAD.U32 R5, RZ, RZ, UR4 ;  /* 0x00000004ff057e24 */ /* 0x002fe2000f8e00ff */
[----:B------:R-:W-:Y:S02]  /*4400*/  @!UP0 ULEA UR4, UR29, UR32, 0xe ;  /* 0x000000201d048291 */ /* 0x000fe4000f8e70ff */
[----:B------:R-:W-:Y:S01]  /*4410*/  @!P1 IMAD.U32 R0, RZ, RZ, UR6 ;  /* 0x00000006ff009e24 */ /* 0x000fe2000f8e00ff */
[----:B------:R-:W-:Y:S01]  /*4420*/  @!P1 R2UR UR6, R4 ;  /* 0x00000000040692ca */ /* 0x000fe200000e0000 */
[----:B------:R-:W-:Y:S01]  /*4430*/  @P0 IMAD R0, RZ, RZ, UR33 ;  /* 0x00000021ff000e24 */ /* 0x000fe2000f8e02ff */
[----:B------:R-:W-:Y:S01]  /*4440*/  @!P1 R2UR UR7, R5 ;  /* 0x00000000050792ca */ /* 0x000fe200000e0000 */
[----:B------:R-:W-:Y:S01]  /*4450*/  @!UP0 UIADD3 UR24, UPT, UPT, UR4, 0x200, URZ ;  /* 0x0000020004188890 */ /* 0x000fe2000fffe0ff */
[----:B------:R-:W-:Y:S01]  /*4460*/  PLOP3.LUT P0, PT, P1, PT, PT, 0x8, 0x80 ;  /* 0x000000000080781c */ /* 0x000fe20000f0e170 */
[----:B------:R-:W-:Y:S11]  /*4470*/  UMOV UR5, 0x10000000 ;  /* 0x1000000000057882 */ /* 0x000ff60000000000 */
[----:B------:R-:W-:Y:S01]  /*4480*/  @!UPT UIADD3 URZ, UPT, UPT, URZ, URZ, URZ ;  /* 0x000000fffffff290 */ /* 0x000fe2000fffe0ff */
[C---:B------:R-:W-:Y:S02]  /*4490*/  @P0 R2UR.BROADCAST UR27, R0.reuse ;  /* 0x00000000001b02ca */ /* 0x040fe400008e0000 */
[----:B------:R-:W-:Y:S11]  /*44a0*/  PLOP3.LUT P0, PT, P1, PT, PT, 0x8, 0x80 ;  /* 0x000000000080781c */ /* 0x000ff60000f0e170 */
[----:B------:R-:W-:Y:S02]  /*44b0*/  @!UPT UIADD3 URZ, UPT, UPT, URZ, URZ, URZ ;  /* 0x000000fffffff290 */ /* 0x000fe4000fffe0ff */
[C---:B------:R-:W-:Y:S02]  /*44c0*/  @P0 R2UR.BROADCAST UR11, R0.reuse ;  /* 0x00000000000b02ca */ /* 0x040fe400008e0000 */
[----:B------:R-:W-:Y:S01]  /*44d0*/  PLOP3.LUT P0, PT, P1, PT, PT, 0x8, 0x80 ;  /* 0x000000000080781c */ /* 0x000fe20000f0e170 */
[----:B------:R1:W-:Y:S01]  /*44e0*/  @!UP1 UTMALDG.3D [UR24], [UR6], desc[UR8] ;  /* 0x00000818060095b4 */ /* 0x0003e20008011000 */
[----:B------:R-:W-:Y:S01]  /*44f0*/  VOTEU.ALL UP1, P1 ;  /* 0x0000000000ff7886 */ /* 0x000fe20000820000 */
[----:B-1----:R-:W-:Y:S01]  /*4500*/  @!UP0 UIADD3 UR8, UPT, UPT, UR4, 0x1200, URZ ;  /* 0x0000120004088890 */ /* 0x002fe2000fffe0ff */
[----:B------:R-:W-:Y:S08]  /*4510*/  UMOV UR9, UR25 ;  /* 0x0000001900097c82 */ /* 0x000ff00008000000 */
[----:B------:R1:W-:Y:S01]  /*4520*/  @!UP1 UTMALDG.3D [UR8], [UR6], desc[UR18] ;  /* 0x00001208060095b4 */ /* 0x0003e20008011000 */
[----:B------:R-:W-:Y:S01]  /*4530*/  VOTEU.ALL UP1, P1 ;  /* 0x0000000000ff7886 */ /* 0x000fe20000820000 */
[C---:B-1----:R-:W-:Y:S01]  /*4540*/  @P0 R2UR.BROADCAST UR11, R0.reuse ;  /* 0x00000000000b02ca */ /* 0x042fe200008e0000 */
[----:B------:R-:W-:Y:S01]  /*4550*/  @!UP0 UIADD3 UR10, UPT, UPT, UR26, 0x40, URZ ;  /* 0x000000401a0a8890 */ /* 0x000fe2000fffe0ff */
[----:B------:R-:W-:Y:S01]  /*4560*/  PLOP3.LUT P0, PT, P1, PT, PT, 0x8, 0x80 ;  /* 0x000000000080781c */ /* 0x000fe20000f0e170 */
[----:B------:R-:W-:Y:S10]  /*4570*/  @!UP0 UIADD3 UR8, UPT, UPT, UR4, 0x2200, URZ ;  /* 0x0000220004088890 */ /* 0x000ff4000fffe0ff */
[----:B------:R1:W-:Y:S02]  /*4580*/  @!UP1 UTMALDG.3D [UR8], [UR6], desc[UR18] ;  /* 0x00001208060095b4 */ /* 0x0003e40008011000 */
[----:B-1----:R-:W-:Y:S01]  /*4590*/  @P0 R2UR.BROADCAST UR11, R0 ;  /* 0x00000000000b02ca */ /* 0x002fe200008e0000 */
[----:B------:R-:W-:Y:S01]  /*45a0*/  @!UP0 UIADD3 UR10, UPT, UPT, UR26, 0x60, URZ ;  /* 0x000000601a0a8890 */ /* 0x000fe2000fffe0ff */
[----:B------:R-:W-:Y:S01]  /*45b0*/  @!P1 IMAD.MOV.U32 R0, RZ, RZ, 0x4000 ;  /* 0x00004000ff009424 */ /* 0x000fe200078e00ff */
[----:B------:R-:W-:Y:S01]  /*45c0*/  @!UP0 UIADD3 UR8, UPT, UPT, UR4, 0x3200, URZ ;  /* 0x0000320004088890 */ /* 0x000fe2000fffe0ff */
[----:B------:R-:W-:Y:S01]  /*45d0*/  @!P1 IADD3 R4, P0, PT, R12, 0x780, RZ ;  /* 0x000007800c049810 */ /* 0x000fe20007f1e0ff */
[----:B------:R-:W-:Y:S01]  /*45e0*/  VOTEU.ALL UP0, P1 ;  /* 0x0000000000ff7886 */ /* 0x000fe20000800000 */
[----:B------:R-:W-:Y:S03]  /*45f0*/  UMOV UR4, 0x0 ;  /* 0x0000000000047882 */ /* 0x000fe60000000000 */
[----:B------:R-:W-:Y:S04]  /*4600*/  @!P1 IMAD.X R2, RZ, RZ, R13, P0 ;  /* 0x000000ffff029224 */ /* 0x000fe800000e060d */
[----:B------:R1:W-:Y:S01]  /*4610*/  @!UP0 UTMALDG.3D [UR8], [UR6], desc[UR4] ;  /* 0x00000408060085b4 */ /* 0x0003e20008011000 */
[----:B------:R2:W-:Y:S01]  /*4620*/  @!P1 SYNCS.ARRIVE.TRANS64.RED.A0TR RZ, [UR16+0x20], R0 ;  /* 0x00002000ffff99a7 */ /* 0x0005e20008300410 */
[----:B-1----:R-:W-:Y:S04]  /*4630*/  UIADD3 UR4, UPT, UPT, UR29, 0x1, URZ ;  /* 0x000000011d047890 */ /* 0x002fe8000fffe0ff */
[----:B------:R-:W-:Y:S04]  /*4640*/  UISETP.NE.AND UP0, UPT, UR4, 0x3, UPT ;  /* 0x000000030400788c */ /* 0x000fe8000bf05270 */
[----:B------:R-:W-:Y:S02]  /*4650*/  USEL UR18, UR4, URZ, UP0 ;  /* 0x000000ff04127287 */ /* 0x000fe40008000000 */
[----:B------:R-:W-:Y:S02]  /*4660*/  UPRMT UR4, UR46, 0x654, UR25 ;  /* 0x000006542e047896 */ /* 0x000fe40008000019 */
[----:B------:R-:W-:Y:S02]  /*4670*/  USEL UR5, URZ, 0x1, UP0 ;  /* 0x00000001ff057887 */ /* 0x000fe40008000000 */
[----:B------:R-:W-:Y:S04]  /*4680*/  ULEA UR17, UR18, UR32, 0x3 ;  /* 0x0000002012117291 */ /* 0x000fe8000f8e18ff */
[----:B------:R-:W-:Y:S01]  /*4690*/  LOP3.LUT R6, R11, UR5, RZ, 0x3c, !PT ;  /* 0x000000050b067c12 */ /* 0x000fe2000f8e3cff */
[----:B------:R-:W-:Y:S03]  /*46a0*/  SYNCS.ARRIVE.TRANS64.RED.A1T0 RZ, [UR4], RZ ;  /* 0x000000ffffff79a7 */ /* 0x000fe60008100404 */
[----:B------:R-:W-:Y:S04]  /*46b0*/  SHF.L.U32 R5, R6, 0x1f, RZ ;  /* 0x0000001f06057819 */ /* 0x000fe800000006ff */
[----:B------:R-:W1:Y:S02]  /*46c0*/  SYNCS.PHASECHK.TRANS64.TRYWAIT P2, [UR17+0x38], R5 ;  /* 0x00003805ff0075a7 */ /* 0x000e640008041111 */
[----:B-12---:R-:W-:Y:S05]  /*46d0*/  @!P2 BRA `(.L_x_68) ;  /* 0x000000ac00b4a947 */ /* 0x006fea0003800000 */
.L_x_194:
[----:B------:R-:W-:Y:S01]  /*46e0*/  UIADD3 UR9, UPT, UPT, UR17, 0x20, URZ ;  /* 0x0000002011097890 */ /* 0x000fe2000fffe0ff */
[----:B------:R-:W-:Y:S01]  /*46f0*/  @!P1 R2UR UR5, R4 ;  /* 0x00000000040592ca */ /* 0x000fe200000e0000 */
[----:B------:R-:W-:Y:S01]  /*4700*/  UMOV UR10, UR26 ;  /* 0x0000001a000a7c82 */ /* 0x000fe20008000000 */
[----:B------:R-:W-:Y:S01]  /*4710*/  @!P1 R2UR UR4, R2 ;  /* 0x00000000020492ca */ /* 0x000fe200000e0000 */
[----:B------:R-:W-:Y:S01]  /*4720*/  VOTEU.ALL UP1, P1 ;  /* 0x0000000000ff7886 */ /* 0x000fe20000820000 */
[----:B------:R-:W-:Y:S01]  /*4730*/  ISETP.NE.AND P0, PT, RZ, UR34, !P1 ;  /* 0x00000022ff007c0c */ /* 0x000fe2000cf05270 */
[----:B------:R-:W-:Y:S01]  /*4740*/  VOTEU.ALL UP0, P1 ;  /* 0x0000000000ff7886 */ /* 0x000fe20000800000 */
[----:B------:R-:W-:Y:S01]  /*4750*/  IMAD.U32 R2, RZ, RZ, UR33 ;  /* 0x00000021ff027e24 */ /* 0x000fe2000f8e00ff */
[----:B------:R-:W-:Y:S01]  /*4760*/  UMOV UR20, 0x0 ;  /* 0x0000000000147882 */ /* 0x000fe20000000000 */
[----:B------:R-:W-:Y:S01]  /*4770*/  UMOV UR21, 0x10000000 ;  /* 0x1000000000157882 */ /* 0x000fe20000000000 */
[----:B------:R-:W-:Y:S01]  /*4780*/  UMOV UR12, UR36 ;  /* 0x00000024000c7c82 */ /* 0x000fe20008000000 */
[----:B------:R-:W-:Y:S03]  /*4790*/  @!UP0 UIADD3 UR6, UPT, UPT, UR33, 0xc0, URZ ;  /* 0x000000c021068890 */ /* 0x000fe6000fffe0ff */
[----:B------:R-:W-:Y:S01]  /*47a0*/  IMAD.U32 R4, RZ, RZ, UR5 ;  /* 0x00000005ff047e24 */ /* 0x000fe2000f8e00ff */
[----:B------:R-:W-:Y:S01]  /*47b0*/  UMOV UR5, 0x10000000 ;  /* 0x1000000000057882 */ /* 0x000fe20000000000 */
[----:B-1----:R-:W-:Y:S01]  /*47c0*/  IMAD.U32 R5, RZ, RZ, UR4 ;  /* 0x00000004ff057e24 */ /* 0x002fe2000f8e00ff */
[----:B------:R-:W-:Y:S01]  /*47d0*/  @!UP0 ULEA UR4, UR18, UR32, 0xe ;  /* 0x0000002012048291 */ /* 0x000fe2000f8e70ff */
[----:B------:R-:W-:Y:S01]  /*47e0*/  @!P1 IMAD.U32 R0, RZ, RZ, UR6 ;  /* 0x00000006ff009e24 */ /* 0x000fe2000f8e00ff */
[----:B------:R-:W-:Y:S01]  /*47f0*/  @!P1 R2UR UR6, R4 ;  /* 0x00000000040692ca */ /* 0x000fe200000e0000 */
[----:B------:R-:W-:Y:S01]  /*4800*/  @P0 VIADD R0, R2, 0x20 ;  /* 0x0000002002000836 */ /* 0x000fe20000000000 */
[----:B------:R-:W-:Y:S01]  /*4810*/  @!P1 R2UR UR7, R5 ;  /* 0x00000000050792ca */ /* 0x000fe200000e0000 */
[----:B------:R-:W-:Y:S01]  /*4820*/  @!UP0 UIADD3 UR8, UPT, UPT, UR4, 0x200, URZ ;  /* 0x0000020004088890 */ /* 0x000fe2000fffe0ff */
[----:B------:R-:W-:Y:S11]  /*4830*/  PLOP3.LUT P0, PT, P1, PT, PT, 0x8, 0x80 ;  /* 0x000000000080781c */ /* 0x000ff60000f0e170 */
[----:B------:R-:W-:Y:S02]  /*4840*/  @!UPT UIADD3 URZ, UPT, UPT, URZ, URZ, URZ ;  /* 0x000000fffffff290 */ /* 0x000fe4000fffe0ff */
[C---:B------:R-:W-:Y:S02]  /*4850*/  @P0 R2UR.BROADCAST UR11, R0.reuse ;  /* 0x00000000000b02ca */ /* 0x040fe400008e0000 */
[----:B------:R-:W-:Y:S11]  /*4860*/  PLOP3.LUT P0, PT, P1, PT, PT, 0x8, 0x80 ;  /* 0x000000000080781c */ /* 0x000ff60000f0e170 */
[----:B------:R1:W-:Y:S01]  /*4870*/  @!UP1 UTMALDG.3D [UR8], [UR6], desc[UR20] ;  /* 0x00001408060095b4 */ /* 0x0003e20008011000 */
[----:B------:R-:W-:Y:S01]  /*4880*/  VOTEU.ALL UP1, P1 ;  /* 0x0000000000ff7886 */ /* 0x000fe20000820000 */
[C---:B-1----:R-:W-:Y:S01]  /*4890*/  @P0 R2UR.BROADCAST UR11, R0.reuse ;  /* 0x00000000000b02ca */ /* 0x042fe200008e0000 */
[----:B------:R-:W-:Y:S01]  /*48a0*/  @!UP0 UIADD3 UR10, UPT, UPT, UR26, 0x20, URZ ;  /* 0x000000201a0a8890 */ /* 0x000fe2000fffe0ff */
[----:B------:R-:W-:Y:S01]  /*48b0*/  PLOP3.LUT P0, PT, P1, PT, PT, 0x8, 0x80 ;  /* 0x000000000080781c */ /* 0x000fe20000f0e170 */
[----:B------:R-:W-:Y:S10]  /*48c0*/  @!UP0 UIADD3 UR8, UPT, UPT, UR4, 0x1200, URZ ;  /* 0x0000120004088890 */ /* 0x000ff4000fffe0ff */
        /* <DEDUP_REMOVED lines=28> */
.L_x_196:
[----:B------:R-:W-:Y:S01]  /*4a90*/  UIADD3 UR9, UPT, UPT, UR16, 0x20, URZ ;  /* 0x0000002010097890 */ /* 0x000fe2000fffe0ff */
[----:B------:R-:W-:Y:S01]  /*4aa0*/  @!P1 R2UR UR5, R5 ;  /* 0x00000000050592ca */ /* 0x000fe200000e0000 */
[----:B------:R-:W-:Y:S01]  /*4ab0*/  UMOV UR21, 0x10000000 ;  /* 0x1000000000157882 */ /* 0x000fe20000000000 */
[----:B------:R-:W-:Y:S01]  /*4ac0*/  @!P1 R2UR UR4, R4 ;  /* 0x00000000040492ca */ /* 0x000fe200000e0000 */
[----:B------:R-:W-:Y:S01]  /*4ad0*/  UMOV UR10, UR26 ;  /* 0x0000001a000a7c82 */ /* 0x000fe20008000000 */
[----:B------:R-:W-:Y:S01]  /*4ae0*/  ISETP.NE.AND P0, PT, RZ, UR34, !P1 ;  /* 0x00000022ff007c0c */ /* 0x000fe2000cf05270 */
[----:B------:R-:W-:Y:S01]  /*4af0*/  VOTEU.ALL UP0, P1 ;  /* 0x0000000000ff7886 */ /* 0x000fe20000800000 */
[----:B------:R-:W-:Y:S01]  /*4b00*/  VOTEU.ALL UP1, P1 ;  /* 0x0000000000ff7886 */ /* 0x000fe20000820000 */
[----:B------:R-:W-:Y:S01]  /*4b10*/  UMOV UR20, 0x0 ;  /* 0x0000000000147882 */ /* 0x000fe20000000000 */
[----:B------:R-:W-:Y:S02]  /*4b20*/  UMOV UR12, UR36 ;  /* 0x00000024000c7c82 */ /* 0x000fe40008000000 */
[----:B------:R-:W-:Y:S03]  /*4b30*/  @!UP0 UIADD3 UR6, UPT, UPT, UR33, 0xa0, URZ ;  /* 0x000000a021068890 */ /* 0x000fe6000fffe0ff */
[----:B------:R-:W-:Y:S01]  /*4b40*/  IMAD.U32 R4, RZ, RZ, UR5 ;  /* 0x00000005ff047e24 */ /* 0x000fe2000f8e00ff */
[----:B------:R-:W-:Y:S01]  /*4b50*/  UMOV UR5, 0x10000000 ;  /* 0x1000000000057882 */ /* 0x000fe20000000000 */
[----:B------:R-:W-:Y:S01]  /*4b60*/  IMAD.U32 R5, RZ, RZ, UR4 ;  /* 0x00000004ff057e24 */ /* 0x000fe2000f8e00ff */
[----:B------:R-:W-:Y:S01]  /*4b70*/  @!UP0 ULEA UR4, UR18, UR32, 0xe ;  /* 0x0000002012048291 */ /* 0x000fe2000f8e70ff */
[----:B-1----:R-:W-:Y:S01]  /*4b80*/  @!P1 IMAD.U32 R0, RZ, RZ, UR6 ;  /* 0x00000006ff009e24 */ /* 0x002fe2000f8e00ff */
        /* <DEDUP_REMOVED lines=42> */
.L_x_198:
[----:B------:R-:W-:Y:S01]  /*4e30*/  UIADD3 UR25, UPT, UPT, UR21, 0x20, URZ ;  /* 0x0000002015197890 */ /* 0x000fe2000fffe0ff */
[----:B------:R-:W-:Y:S01]  /*4e40*/  @!P1 R2UR UR5, R5 ;  /* 0x00000000050592ca */ /* 0x000fe200000e0000 */
[----:B------:R-:W-:Y:S01]  /*4e50*/  VOTEU.ALL UP1, P1 ;  /* 0x0000000000ff7886 */ /* 0x000fe20000820000 */
[----:B------:R-:W-:Y:S01]  /*4e60*/  @!P1 R2UR UR4, R4 ;  /* 0x00000000040492ca */ /* 0x000fe200000e0000 */
[----:B------:R-:W-:Y:S01]  /*4e70*/  UMOV UR30, 0x0 ;  /* 0x00000000001e7882 */ /* 0x000fe20000000000 */
[----:B------:R-:W-:Y:S01]  /*4e80*/  UMOV UR31, 0x10000000 ;  /* 0x10000000001f7882 */ /* 0x000fe20000000000 */
[----:B------:R-:W-:Y:S01]  /*4e90*/  UMOV UR28, UR36 ;  /* 0x00000024001c7c82 */ /* 0x000fe20008000000 */
[----:B------:R-:W-:Y:S01]  /*4ea0*/  UMOV UR12, UR36 ;  /* 0x00000024000c7c82 */ /* 0x000fe20008000000 */
[----:B------:R-:W-:Y:S01]  /*4eb0*/  UMOV UR9, UR25 ;  /* 0x0000001900097c82 */ /* 0x000fe20008000000 */
[----:B------:R-:W-:Y:S01]  /*4ec0*/  UMOV UR20, UR36 ;  /* 0x0000002400147c82 */ /* 0x000fe20008000000 */
[----:B------:R-:W-:Y:S01]  /*4ed0*/  VOTEU.ALL UP0, P1 ;  /* 0x0000000000ff7886 */ /* 0x000fe20000800000 */
[----:B------:R-:W-:Y:S01]  /*4ee0*/  UMOV UR17, UR25 ;  /* 0x0000001900117c82 */ /* 0x000fe20008000000 */
[----:B-1----:R-:W-:Y:S02]  /*4ef0*/  @!P1 IMAD.MOV.U32 R0, RZ, RZ, 0x4000 ;  /* 0x00004000ff009424 */ /* 0x002fe400078e00ff */
[----:B------:R-:W-:Y:S01]  /*4f00*/  IMAD.U32 R4, RZ, RZ, UR5 ;  /* 0x00000005ff047e24 */ /* 0x000fe2000f8e00ff */
[----:B------:R-:W-:Y:S01]  /*4f10*/  @!UP0 UIMAD UR5, UR34, -0x20, UR33 ;  /* 0xffffffe0220588a4 */ /* 0x000fe2000f8e0221 */
[----:B------:R-:W-:Y:S01]  /*4f20*/  IMAD.U32 R5, RZ, RZ, UR4 ;  /* 0x00000004ff057e24 */ /* 0x000fe2000f8e00ff */
[----:B------:R-:W-:Y:S02]  /*4f30*/  @!UP0 ULEA UR4, UR29, UR32, 0xe ;  /* 0x000000201d048291 */ /* 0x000fe4000f8e70ff */
[----:B------:R-:W-:Y:S01]  /*4f40*/  @!P1 R2UR UR6, R4 ;  /* 0x00000000040692ca */ /* 0x000fe200000e0000 */
[----:B------:R-:W-:Y:S01]  /*4f50*/  @!UP0 UIADD3 UR27, UPT, UPT, UR5, 0x80, URZ ;  /* 0x00000080051b8890 */ /* 0x000fe2000fffe0ff */
[----:B------:R-:W-:Y:S01]  /*4f60*/  @!P1 R2UR UR7, R5 ;  /* 0x00000000050792ca */ /* 0x000fe200000e0000 */
[----:B------:R-:W-:Y:S01]  /*4f70*/  @!UP0 UIADD3 UR24, UPT, UPT, UR4, 0x200, URZ ;  /* 0x0000020004188890 */ /* 0x000fe2000fffe0ff */
[----:B------:R-:W-:Y:S01]  /*4f80*/  @!P1 IADD3 R5, P0, PT, R12, 0x780, RZ ;  /* 0x000007800c059810 */ /* 0x000fe20007f1e0ff */
[----:B------:R-:W-:Y:S02]  /*4f90*/  @!UP0 UIADD3 UR10, UPT, UPT, UR26, 0x20, URZ ;  /* 0x000000201a0a8890 */ /* 0x000fe4000fffe0ff */
[----:B------:R-:W-:Y:S01]  /*4fa0*/  @!UP0 UIADD3 UR8, UPT, UPT, UR4, 0x1200, URZ ;  /* 0x0000120004088890 */ /* 0x000fe2000fffe0ff */
[----:B------:R-:W-:Y:S01]  /*4fb0*/  UMOV UR11, UR27 ;  /* 0x0000001b000b7c82 */ /* 0x000fe20008000000 */
[----:B------:R-:W-:Y:S01]  /*4fc0*/  @!UP0 UIADD3 UR18, UPT, UPT, UR26, 0x40, URZ ;  /* 0x000000401a128890 */ /* 0x000fe2000fffe0ff */
[----:B------:R-:W-:Y:S01]  /*4fd0*/  @!P1 IMAD.X R4, RZ, RZ, R13, P0 ;  /* 0x000000ffff049224 */ /* 0x000fe200000e060d */
[----:B------:R-:W-:Y:S01]  /*4fe0*/  @!UP0 UIADD3 UR16, UPT, UPT, UR4, 0x2200, URZ ;  /* 0x0000220004108890 */ /* 0x000fe2000fffe0ff */
[----:B------:R-:W-:Y:S03]  /*4ff0*/  UMOV UR19, UR27 ;  /* 0x0000001b00137c82 */ /* 0x000fe60008000000 */
[----:B------:R-:W-:Y:S01]  /*5000*/  @!UP1 UTMALDG.3D [UR24], [UR6], desc[UR30] ;  /* 0x00001e18060095b4 */ /* 0x000fe20008011000 */
[----:B------:R-:W-:Y:S05]  /*5010*/  VOTEU.ALL UP1, P1 ;  /* 0x0000000000ff7886 */ /* 0x000fea0000820000 */
[----:B------:R1:W-:Y:S02]  /*5020*/  @!UP1 UTMALDG.3D [UR8], [UR6], desc[UR30] ;  /* 0x00001e08060095b4 */ /* 0x0003e40008011000 */
[----:B-1----:R-:W-:Y:S02]  /*5030*/  @!UP0 UIADD3 UR10, UPT, UPT, UR26, 0x60, URZ ;  /* 0x000000601a0a8890 */ /* 0x002fe4000fffe0ff */
[----:B------:R-:W-:Y:S01]  /*5040*/  @!UP0 UIADD3 UR8, UPT, UPT, UR4, 0x3200, URZ ;  /* 0x0000320004088890 */ /* 0x000fe2000fffe0ff */
[----:B------:R-:W-:Y:S01]  /*5050*/  VOTEU.ALL UP0, P1 ;  /* 0x0000000000ff7886 */ /* 0x000fe20000800000 */
[----:B------:R-:W-:Y:S04]  /*5060*/  UIADD3 UR4, UPT, UPT, UR29, 0x1, URZ ;  /* 0x000000011d047890 */ /* 0x000fe8000fffe0ff */
[----:B------:R-:W-:Y:S01]  /*5070*/  @!UP0 UTMALDG.3D [UR16], [UR6], desc[UR30] ;  /* 0x00001e10060085b4 */ /* 0x000fe20008011000 */
[----:B------:R-:W-:Y:S04]  /*5080*/  UISETP.NE.AND UP0, UPT, UR4, 0x3, UPT ;  /* 0x000000030400788c */ /* 0x000fe8000bf05270 */
[----:B------:R-:W-:Y:S02]  /*5090*/  USEL UR29, UR4, URZ, UP0 ;  /* 0x000000ff041d7287 */ /* 0x000fe40008000000 */
[----:B------:R-:W-:Y:S02]  /*50a0*/  USEL UR5, URZ, 0x1, UP0 ;  /* 0x00000001ff057887 */ /* 0x000fe40008000000 */
[----:B------:R-:W-:Y:S01]  /*50b0*/  VOTEU.ALL UP0, P1 ;  /* 0x0000000000ff7886 */ /* 0x000fe20000800000 */
[----:B------:R-:W-:Y:S03]  /*50c0*/  UPRMT UR4, UR46, 0x654, UR25 ;  /* 0x000006542e047896 */ /* 0x000fe60008000019 */
[----:B------:R-:W-:Y:S01]  /*50d0*/  LOP3.LUT R6, R6, UR5, RZ, 0x3c, !PT ;  /* 0x0000000506067c12 */ /* 0x000fe2000f8e3cff */
[----:B------:R1:W-:Y:S01]  /*50e0*/  @!UP0 UTMALDG.3D [UR8], [UR6], desc[UR30] ;  /* 0x00001e08060085b4 */ /* 0x0003e20008011000 */
[----:B------:R2:W-:Y:S02]  /*50f0*/  @!P1 SYNCS.ARRIVE.TRANS64.RED.A0TR RZ, [UR21+0x20], R0 ;  /* 0x00002000ffff99a7 */ /* 0x0005e40008300415 */
[----:B------:R-:W-:Y:S02]  /*5100*/  SHF.L.U32 R7, R6, 0x1f, RZ ;  /* 0x0000001f06077819 */ /* 0x000fe400000006ff */
[----:B------:R-:W-:Y:S01]  /*5110*/  SYNCS.ARRIVE.TRANS64.RED.A1T0 RZ, [UR4], RZ ;  /* 0x000000ffffff79a7 */ /* 0x000fe20008100404 */
[----:B-1----:R-:W-:Y:S09]  /*5120*/  ULEA UR6, UR29, UR32, 0x3 ;  /* 0x000000201d067291 */ /* 0x002ff2000f8e18ff */
[----:B------:R-:W1:Y:S02]  /*5130*/  SYNCS.PHASECHK.TRANS64.TRYWAIT P2, [UR6+0x38], R7 ;  /* 0x00003807ff0075a7 */ /* 0x000e640008041106 */
[----:B-12---:R-:W-:Y:S05]  /*5140*/  @!P2 BRA `(.L_x_71) ;  /* 0x000000a40060a947 */ /* 0x006fea0003800000 */
.L_x_200:
        /* <DEDUP_REMOVED lines=14> */
[----:B------:R-:W-:Y:S01]  /*5230*/  @!UP0 ULEA UR5, UR34, UR33, 0x5 ;  /* 0x0000002122058291 */ /* 0x000fe2000f8e28ff */
        /* <DEDUP_REMOVED lines=21> */
[----:B------:R1:W-:Y:S01]  /*5390*/  @!UP0 UTMALDG.3D [UR16], [UR30], desc[UR38] ;  /* 0x000026101e0085b4 */ /* 0x0003e20008011000 */
[----:B------:R-:W-:Y:S04]  /*53a0*/  UISETP.NE.AND UP0, UPT, UR4, 0x3, UPT ;  /* 0x000000030400788c */ /* 0x000fe8000bf05270 */
[----:B------:R-:W-:Y:S06]  /*53b0*/  USEL UR5, URZ, 0x1, UP0 ;  /* 0x00000001ff057887 */ /* 0x000fec0008000000 */
[----:B------:R-:W-:Y:S04]  /*53c0*/  LOP3.LUT R6, R6, UR5, RZ, 0x3c, !PT ;  /* 0x0000000506067c12 */ /* 0x000fe8000f8e3cff */
[----:B------:R-:W-:Y:S01]  /*53d0*/  SHF.L.U32 R7, R6, 0x1f, RZ ;  /* 0x0000001f06077819 */ /* 0x000fe200000006ff */
[----:B-1----:R-:W-:Y:S02]  /*53e0*/  USEL UR17, UR4, URZ, UP0 ;  /* 0x000000ff04117287 */ /* 0x002fe40008000000 */
[----:B------:R-:W-:Y:S01]  /*53f0*/  VOTEU.ALL UP0, P1 ;  /* 0x0000000000ff7886 */ /* 0x000fe20000800000 */
[----:B------:R-:W-:Y:S02]  /*5400*/  UPRMT UR4, UR46, 0x654, UR25 ;  /* 0x000006542e047896 */ /* 0x000fe40008000019 */
[----:B------:R-:W-:Y:S02]  /*5410*/  ULEA UR16, UR17, UR32, 0x3 ;  /* 0x0000002011107291 */ /* 0x000fe4000f8e18ff */
[----:B------:R1:W-:Y:S01]  /*5420*/  @!UP0 UTMALDG.3D [UR8], [UR30], desc[UR38] ;  /* 0x000026081e0085b4 */ /* 0x0003e20008011000 */
[----:B------:R1:W-:Y:S04]  /*5430*/  @!P1 SYNCS.ARRIVE.TRANS64.RED.A0TR RZ, [UR6+0x20], R0 ;  /* 0x00002000ffff99a7 */ /* 0x0003e80008300406 */
[----:B------:R-:W-:Y:S02]  /*5440*/  SYNCS.ARRIVE.TRANS64.RED.A1T0 RZ, [UR4], RZ ;  /* 0x000000ffffff79a7 */ /* 0x000fe40008100404 */
[----:B------:R-:W2:Y:S02]  /*5450*/  SYNCS.PHASECHK.TRANS64.TRYWAIT P2, [UR16+0x38], R7 ;  /* 0x00003807ff0075a7 */ /* 0x000ea40008041110 */
[----:B-12---:R-:W-:Y:S05]  /*5460*/  @!P2 BRA `(.L_x_72) ;  /* 0x000000a000b0a947 */ /* 0x006fea0003800000 */
.L_x_202:
        /* <DEDUP_REMOVED lines=58> */
.L_x_204:
[----:B------:R-:W-:Y:S01]  /*5810*/  UIADD3 UR9, UPT, UPT, UR17, 0x20, URZ ;  /* 0x0000002011097890 */ /* 0x000fe2000fffe0ff */
[----:B------:R-:W-:Y:S01]  /*5820*/  @!P1 R2UR UR5, R5 ;  /* 0x00000000050592ca */ /* 0x000fe200000e0000 */
[----:B------:R-:W-:Y:S01]  /*5830*/  UMOV UR10, UR26 ;  /* 0x0000001a000a7c82 */ /* 0x000fe20008000000 */
[----:B------:R-:W-:Y:S01]  /*5840*/  @!P1 R2UR UR4, R4 ;  /* 0x00000000040492ca */ /* 0x000fe200000e0000 */
[----:B------:R-:W-:Y:S01]  /*5850*/  VOTEU.ALL UP1, P1 ;  /* 0x0000000000ff7886 */ /* 0x000fe20000820000 */
[----:B------:R-:W-:Y:S01]  /*5860*/  ISETP.NE.AND P0, PT, RZ, UR34, !P1 ;  /* 0x00000022ff007c0c */ /* 0x000fe2000cf05270 */
[----:B------:R-:W-:Y:S01]  /*5870*/  VOTEU.ALL UP0, P1 ;  /* 0x0000000000ff7886 */ /* 0x000fe20000800000 */
[----:B------:R-:W-:Y:S01]  /*5880*/  UMOV UR20, 0x0 ;  /* 0x0000000000147882 */ /* 0x000fe20000000000 */
        /* <DEDUP_REMOVED lines=50> */
.L_x_206:
[----:B------:R-:W-:Y:S01]  /*5bb0*/  UIADD3 UR9, UPT, UPT, UR16, 0x20, URZ ;  /* 0x0000002010097890 */ /* 0x000fe2000fffe0ff */
[----:B------:R-:W-:Y:S01]  /*5bc0*/  @!P1 R2UR UR5, R4 ;  /* 0x00000000040592ca */ /* 0x000fe200000e0000 */
[----:B------:R-:W-:Y:S01]  /*5bd0*/  UIADD3 UR35, UPT, UPT, UR35, 0x1, URZ ;  /* 0x0000000123237890 */ /* 0x000fe2000fffe0ff */
[----:B------:R-:W-:Y:S01]  /*5be0*/  @!P1 R2UR UR4, R2 ;  /* 0x00000000020492ca */ /* 0x000fe200000e0000 */
[----:B------:R-:W-:Y:S01]  /*5bf0*/  UIADD3 UR27, UPT, UPT, UR13, UR54, URZ ;  /* 0x000000360d1b7290 */ /* 0x000fe2000fffe0ff */
[----:B------:R-:W-:Y:S01]  /*5c00*/  ISETP.NE.OR P0, PT, RZ, UR34, P1 ;  /* 0x00000022ff007c0c */ /* 0x000fe20008f05670 */
[----:B------:R-:W-:Y:S01]  /*5c10*/  VOTEU.ALL UP1, P1 ;  /* 0x0000000000ff7886 */ /* 0x000fe20000820000 */
[----:B------:R-:W-:Y:S01]  /*5c20*/  UMOV UR20, 0x0 ;  /* 0x0000000000147882 */ /* 0x000fe20000000000 */
[----:B------:R-:W-:Y:S01]  /*5c30*/  UMOV UR21, 0x10000000 ;  /* 0x1000000000157882 */ /* 0x000fe20000000000 */
[----:B------:R-:W-:Y:S01]  /*5c40*/  UMOV UR10, UR26 ;  /* 0x0000001a000a7c82 */ /* 0x000fe20008000000 */
[----:B------:R-:W-:Y:S01]  /*5c50*/  UMOV UR12, UR36 ;  /* 0x00000024000c7c82 */ /* 0x000fe20008000000 */
[----:B------:R-:W-:Y:S01]  /*5c60*/  VOTEU.ALL UP0, P1 ;  /* 0x0000000000ff7886 */ /* 0x000fe20000800000 */
[----:B------:R-:W-:Y:S01]  /*5c70*/  VIADD R10, R10, 0x1 ;  /* 0x000000010a0a7836 */ /* 0x000fe20000000000 */
[----:B------:R-:W-:Y:S01]  /*5c80*/  UMOV UR36, UR37 ;  /* 0x0000002500247c82 */ /* 0x000fe20008000000 */
[----:B------:R-:W-:Y:S01]  /*5c90*/  IMAD.U32 R4, RZ, RZ, UR5 ;  /* 0x00000005ff047e24 */ /* 0x000fe2000f8e00ff */
[----:B------:R-:W-:Y:S01]  /*5ca0*/  UMOV UR5, 0x10000000 ;  /* 0x1000000000057882 */ /* 0x000fe20000000000 */
[----:B------:R-:W-:Y:S01]  /*5cb0*/  @!UP0 UIADD3 UR6, UPT, UPT, UR33, 0xe0, URZ ;  /* 0x000000e021068890 */ /* 0x000fe2000fffe0ff */
[----:B-1----:R-:W-:Y:S01]  /*5cc0*/  IMAD.U32 R5, RZ, RZ, UR4 ;  /* 0x00000004ff057e24 */ /* 0x002fe2000f8e00ff */
[----:B------:R-:W-:Y:S04]  /*5cd0*/  @!UP0 ULEA UR4, UR18, UR32, 0xe ;  /* 0x0000002012048291 */ /* 0x000fe8000f8e70ff */
[----:B------:R-:W-:Y:S01]  /*5ce0*/  @!UP0 UIADD3 UR8, UPT, UPT, UR4, 0x200, URZ ;  /* 0x0000020004088890 */ /* 0x000fe2000fffe0ff */
[----:B------:R-:W-:Y:S01]  /*5cf0*/  @!P1 IMAD.U32 R0, RZ, RZ, UR6 ;  /* 0x00000006ff009e24 */ /* 0x000fe2000f8e00ff */
[----:B------:R-:W-:Y:S01]  /*5d00*/  @!P1 R2UR UR6, R4 ;  /* 0x00000000040692ca */ /* 0x000fe200000e0000 */
[----:B------:R-:W-:Y:S01]  /*5d10*/  @!P0 IMAD R0, RZ, RZ, UR33 ;  /* 0x00000021ff008e24 */ /* 0x000fe2000f8e02ff */
[----:B------:R-:W-:Y:S02]  /*5d20*/  @!P1 R2UR UR7, R5 ;  /* 0x00000000050792ca */ /* 0x000fe400000e0000 */
[----:B------:R-:W-:Y:S11]  /*5d30*/  PLOP3.LUT P0, PT, P1, PT, PT, 0x8, 0x80 ;  /* 0x000000000080781c */ /* 0x000ff60000f0e170 */
[----:B------:R-:W-:Y:S02]  /*5d40*/  @!UPT UIADD3 URZ, UPT, UPT, URZ, URZ, URZ ;  /* 0x000000fffffff290 */ /* 0x000fe4000fffe0ff */
[C---:B------:R-:W-:Y:S02]  /*5d50*/  @P0 R2UR.BROADCAST UR11, R0.reuse ;  /* 0x00000000000b02ca */ /* 0x040fe400008e0000 */
[----:B------:R-:W-:Y:S11]  /*5d60*/  PLOP3.LUT P0, PT, P1, PT, PT, 0x8, 0x80 ;  /* 0x000000000080781c */ /* 0x000ff60000f0e170 */
[----:B------:R1:W-:Y:S01]  /*5d70*/  @!UP1 UTMALDG.3D [UR8], [UR6], desc[UR20] ;  /* 0x00001408060095b4 */ /* 0x0003e20008011000 */
[----:B------:R-:W-:Y:S01]  /*5d80*/  VOTEU.ALL UP1, P1 ;  /* 0x0000000000ff7886 */ /* 0x000fe20000820000 */
[----:B-1----:R-:W-:Y:S01]  /*5d90*/  @!UP0 UIADD3 UR10, UPT, UPT, UR26, 0x20, URZ ;  /* 0x000000201a0a8890 */ /* 0x002fe2000fffe0ff */
[C---:B------:R-:W-:Y:S01]  /*5da0*/  @P0 R2UR.BROADCAST UR11, R0.reuse ;  /* 0x00000000000b02ca */ /* 0x040fe200008e0000 */
[----:B------:R-:W-:Y:S01]  /*5db0*/  @!UP0 UIADD3 UR8, UPT, UPT, UR4, 0x1200, URZ ;  /* 0x0000120004088890 */ /* 0x000fe2000fffe0ff */
        /* <DEDUP_REMOVED lines=8> */
[----:B------:R-:W-:Y:S01]  /*5e40*/  UPLOP3.LUT UP1, UPT, UPT, UPT, UPT, 0x80, 0x8 ;  /* 0x000000000008789c */ /* 0x000fe20003f2f070 */
[----:B-1----:R-:W-:Y:S01]  /*5e50*/  @P0 R2UR.BROADCAST UR11, R0 ;  /* 0x00000000000b02ca */ /* 0x002fe200008e0000 */
[----:B------:R-:W-:Y:S01]  /*5e60*/  @!UP0 UIADD3 UR10, UPT, UPT, UR26, 0x60, URZ ;  /* 0x000000601a0a8890 */ /* 0x000fe2000fffe0ff */
[C---:B------:R-:W-:Y:S01]  /*5e70*/  ISETP.NE.AND P0, PT, R10.reuse, 0x2, PT ;  /* 0x000000020a00780c */ /* 0x040fe20003f05270 */
[----:B------:R-:W-:Y:S01]  /*5e80*/  @!UP0 UIADD3 UR8, UPT, UPT, UR4, 0x3200, URZ ;  /* 0x0000320004088890 */ /* 0x000fe2000fffe0ff */
[----:B------:R-:W-:Y:S02]  /*5e90*/  VOTEU.ALL UP0, P1 ;  /* 0x0000000000ff7886 */ /* 0x000fe40000800000 */
[----:B------:R-:W-:Y:S01]  /*5ea0*/  UMOV UR4, 0x0 ;  /* 0x0000000000047882 */ /* 0x000fe20000000000 */
[----:B------:R-:W-:Y:S02]  /*5eb0*/  SEL R0, RZ, 0x1, P0 ;  /* 0x00000001ff007807 */ /* 0x000fe40000000000 */
[----:B------:R-:W-:Y:S02]  /*5ec0*/  SEL R10, R10, RZ, P0 ;  /* 0x000000ff0a0a7207 */ /* 0x000fe40000000000 */
[----:B------:R-:W-:Y:S02]  /*5ed0*/  LOP3.LUT R9, R9, R0, RZ, 0x3c, !PT ;  /* 0x0000000009097212 */ /* 0x000fe400078e3cff */
[----:B------:R1:W-:Y:S01]  /*5ee0*/  @!UP0 UTMALDG.3D [UR8], [UR6], desc[UR4] ;  /* 0x00000408060085b4 */ /* 0x0003e20008011000 */
[----:B------:R2:W-:Y:S01]  /*5ef0*/  @!P1 SYNCS.ARRIVE.TRANS64.RED.A0TR RZ, [UR16+0x20], R3 ;  /* 0x00002003ffff99a7 */ /* 0x0005e20008300410 */
[----:B-1----:R-:W-:Y:S02]  /*5f00*/  UIADD3 UR4, UPT, UPT, UR18, 0x1, URZ ;  /* 0x0000000112047890 */ /* 0x002fe4000fffe0ff */
[----:B------:R-:W-:Y:S02]  /*5f10*/  UIADD3 UR11, UPT, UPT, UR14, UR52, URZ ;  /* 0x000000340e0b7290 */ /* 0x000fe4000fffe0ff */
[----:B------:R-:W-:Y:S04]  /*5f20*/  UISETP.NE.AND UP0, UPT, UR4, 0x3, UPT ;  /* 0x000000030400788c */ /* 0x000fe8000bf05270 */
[----:B------:R-:W-:Y:S02]  /*5f30*/  USEL UR29, UR4, URZ, UP0 ;  /* 0x000000ff041d7287 */ /* 0x000fe40008000000 */
[----:B------:R-:W-:Y:S02]  /*5f40*/  UPRMT UR4, UR46, 0x654, UR9 ;  /* 0x000006542e047896 */ /* 0x000fe40008000009 */
[----:B------:R-:W-:Y:S06]  /*5f50*/  USEL UR5, URZ, 0x1, UP0 ;  /* 0x00000001ff057887 */ /* 0x000fec0008000000 */
[----:B------:R-:W-:Y:S01]  /*5f60*/  LOP3.LUT R11, R6, UR5, RZ, 0x3c, !PT ;  /* 0x00000005060b7c12 */ /* 0x000fe2000f8e3cff */
[----:B------:R-:W-:Y:S01]  /*5f70*/  SYNCS.ARRIVE.TRANS64.RED.A1T0 RZ, [UR4], RZ ;  /* 0x000000ffffff79a7 */ /* 0x000fe20008100404 */
[----:B------:R-:W-:Y:S05]  /*5f80*/  BRA.U UP3, `(.L_x_75) ;  /* 0xffffffd903b87547 */ /* 0x000fea000b83ffff */
[----:B------:R-:W-:Y:S01]  /*5f90*/  UIADD3 UR32, UPT, UPT, UR32, 0x38, URZ ;  /* 0x0000003820207890 */ /* 0x000fe2000fffe0ff */
[----:B--2---:R-:W-:-:S03]  /*5fa0*/  SHF.L.U32 R3, R11, 0x1f, RZ ;  /* 0x0000001f0b037819 */ /* 0x004fc600000006ff */
[----:B------:R-:W-:-:S09]  /*5fb0*/  ULEA UR4, UR29, UR32, 0x3 ;  /* 0x000000201d047291 */ /* 0x000fd2000f8e18ff */
[----:B------:R-:W1:Y:S02]  /*5fc0*/  SYNCS.PHASECHK.TRANS64.TRYWAIT P0, [UR4], R3 ;  /* 0x00000003ff0075a7 */ /* 0x000e640008001104 */
[----:B-1----:R-:W-:Y:S05]  /*5fd0*/  @!P0 BRA `(.L_x_76) ;  /* 0x00000098001c8947 */ /* 0x002fea0003800000 */
.L_x_208:
[----:B------:R-:W-:-:S04]  /*5fe0*/  UIADD3 UR4, UPT, UPT, UR29, 0x1, URZ ;  /* 0x000000011d047890 */ /* 0x000fc8000fffe0ff */
[----:B------:R-:W-:-:S04]  /*5ff0*/  UISETP.NE.AND UP0, UPT, UR4, 0x3, UPT ;  /* 0x000000030400788c */ /* 0x000fc8000bf05270 */
[----:B------:R-:W-:Y:S02]  /*6000*/  USEL UR6, URZ, 0x1, UP0 ;  /* 0x00000001ff067887 */ /* 0x000fe40008000000 */
[----:B------:R-:W-:-:S04]  /*6010*/  USEL UR4, UR4, URZ, UP0 ;  /* 0x000000ff04047287 */ /* 0x000fc80008000000 */
[----:B------:R-:W-:Y:S01]  /*6020*/  ULEA UR5, UR4, UR32, 0x3 ;  /* 0x0000002004057291 */ /* 0x000fe2000f8e18ff */
[----:B------:R-:W-:-:S04]  /*6030*/  LOP3.LUT R11, R11, UR6, RZ, 0x3c, !PT ;  /* 0x000000060b0b7c12 */ /* 0x000fc8000f8e3cff */
[----:B-1----:R-:W-:-:S04]  /*6040*/  SHF.L.U32 R3, R11, 0x1f, RZ ;  /* 0x0000001f0b037819 */ /* 0x002fc800000006ff */
[----:B------:R-:W1:Y:S02]  /*6050*/  SYNCS.PHASECHK.TRANS64.TRYWAIT P0, [UR5], R3 ;  /* 0x00000003ff0075a7 */ /* 0x000e640008001105 */
[----:B-1----:R-:W-:Y:S05]  /*6060*/  @!P0 BRA `(.L_x_77) ;  /* 0x0000009800108947 */ /* 0x002fea0003800000 */
.L_x_210:
        /* <DEDUP_REMOVED lines=8> */
.L_x_78:
[----:B-1----:R1:W2:Y:S02]  /*60f0*/  SYNCS.PHASECHK.TRANS64.TRYWAIT P0, [R0+URZ], R3 ;  /* 0x00000003000075a7 */ /* 0x0022a400080011ff */
[----:B--2---:R-:W-:Y:S05]  /*6100*/  @!P0 NANOSLEEP.SYNCS 0x989680 ;  /* 0x009896800000895d */ /* 0x004fea0003900000 */
[----:B------:R-:W2:Y:S02]  /*6110*/  @!P0 SYNCS.PHASECHK.TRANS64 P0, [R0+URZ], R3 ;  /* 0x00000003000085a7 */ /* 0x000ea400080010ff */
[----:B--23--:R-:W-:Y:S05]  /*6120*/  @P0 EXIT ;  /* 0x000000000000094d */ /* 0x00cfea0003800000 */
[----:B------:R-:W-:Y:S05]  /*6130*/  BRA `(.L_x_78) ;  /* 0xfffffffc00ec7947 */ /* 0x000fea000383ffff */
.L_x_60:
[----:B------:R-:W-:-:S06]  /*6140*/  UISETP.GE.AND UP0, UPT, UR20, 0x4, UPT ;  /* 0x000000041400788c */ /* 0x000fcc000bf06270 */
[----:B------:R-:W-:-:S13]  /*6150*/  PLOP3.LUT P0, PT, PT, PT, UP0, 0x80, 0x8 ;  /* 0x000000000008781c */ /* 0x000fda0003f0f008 */
[----:B------:R-:W-:Y:S05]  /*6160*/  @!P0 EXIT ;  /* 0x000000000000894d */ /* 0x000fea0003800000 */
[----:B------:R-:W-:Y:S01]  /*6170*/  BAR.SYNC.DEFER_BLOCKING 0x6, 0xa0 ;  /* 0x0182800000007b1d */ /* 0x000fe20000010000 */
[----:B------:R-:W-:Y:S02]  /*6180*/  HFMA2 R92, -RZ, RZ, 0, 2.384185791015625e-06 ;  /* 0x00000028ff5c7431 */ /* 0x000fe400000001ff */
[C---:B------:R-:W-:Y:S01]  /*6190*/  IMAD.SHL.U32 R0, R93.reuse, 0x4, RZ ;  /* 0x000000045d007824 */ /* 0x040fe200078e00ff */
[C---:B------:R-:W-:Y:S01]  /*61a0*/  SHF.L.U32 R2, R93.reuse, 0x10, RZ ;  /* 0x000000105d027819 */ /* 0x040fe200000006ff */
[C---:B------:R-:W-:Y:S01]  /*61b0*/  IMAD.SHL.U32 R91, R93.reuse, 0x80, RZ ;  /* 0x000000805d5b7824 */ /* 0x040fe200078e00ff */
[----:B------:R-:W-:Y:S01]  /*61c0*/  R2P PR, R93, 0x18 ;  /* 0x000000185d007804 */ /* 0x000fe20000000000 */
[----:B------:R-:W-:Y:S01]  /*61d0*/  UMOV UR4, 0x400 ;  /* 0x0000040000047882 */ /* 0x000fe20000000000 */
[----:B------:R-:W1:Y:S01]  /*61e0*/  LDCU.64 UR6, c[0x0][0xa88] ;  /* 0x00015100ff0677ac */ /* 0x000e620008000a00 */
[----:B------:R-:W2:Y:S01]  /*61f0*/  LDC.64 R76, c[0x0][0xab0] ;  /* 0x0002ac00ff4c7b82 */ /* 0x000ea20000000a00 */
[----:B------:R-:W-:Y:S01]  /*6200*/  LOP3.LUT R2, R2, 0x600000, RZ, 0xc0, !PT ;  /* 0x0060000002027812 */ /* 0x000fe200078ec0ff */
[----:B------:R-:W-:Y:S01]  /*6210*/  IMAD.MOV.U32 R90, RZ, RZ, 0x50 ;  /* 0x00000050ff5a7424 */ /* 0x000fe200078e00ff */
[----:B------:R-:W-:Y:S01]  /*6220*/  ULEA UR4, UR46, UR4, 0x18 ;  /* 0x000000042e047291 */ /* 0x000fe2000f8ec0ff */
[----:B------:R-:W-:Y:S01]  /*6230*/  LOP3.LUT R91, R91, 0x307c, R0, 0xc8, !PT ;  /* 0x0000307c5b5b7812 */ /* 0x000fe200078ec800 */
[----:B------:R-:W3:Y:S01]  /*6240*/  LDCU UR5, c[0x0][0x370] ;  /* 0x00006e00ff0577ac */ /* 0x000ee20008000800 */
[----:B------:R-:W-:-:S02]  /*6250*/  LOP3.LUT R93, R93, 0x60, RZ, 0xc0, !PT ;  /* 0x000000605d5d7812 */ /* 0x000fc400078ec0ff */
[----:B------:R-:W-:Y:S01]  /*6260*/  CS2R R88, SRZ ;  /* 0x0000000000587805 */ /* 0x000fe2000001ff00 */
[----:B------:R-:W4:Y:S01]  /*6270*/  LDC.64 R74, c[0x0][0xaa8] ;  /* 0x0002aa00ff4a7b82 */ /* 0x000f220000000a00 */
[----:B------:R-:W-:Y:S01]  /*6280*/  SEL R92, R92, 0x18, !P3 ;  /* 0x000000185c5c7807 */ /* 0x000fe20005800000 */
[----:B------:R-:W2:Y:S01]  /*6290*/  LDCU.64 UR58, c[0x0][0x348] ;  /* 0x00006900ff3a77ac */ /* 0x000ea20008000a00 */
[----:B------:R-:W-:Y:S01]  /*62a0*/  SEL R90, R90, 0x30, !P4 ;  /* 0x000000305a5a7807 */ /* 0x000fe20006000000 */
[----:B------:R-:W-:Y:S01]  /*62b0*/  UMOV UR56, 0x1 ;  /* 0x0000000100387882 */ /* 0x000fe20000000000 */
[----:B------:R-:W2:Y:S01]  /*62c0*/  LDCU UR45, c[0x0][0xd0c] ;  /* 0x0001a180ff2d77ac */ /* 0x000ea20008000800 */
[----:B------:R-:W2:Y:S01]  /*62d0*/  LDS R3, [UR4+0xe0] ;  /* 0x0000e004ff037984 */ /* 0x000ea20008000800 */
[----:B-1----:R-:W-:Y:S02]  /*62e0*/  IMAD.U32 R82, RZ, RZ, UR6 ;  /* 0x00000006ff527e24 */ /* 0x002fe4000f8e00ff */
[----:B------:R-:W-:Y:S01]  /*62f0*/  IMAD.U32 R81, RZ, RZ, UR7 ;  /* 0x00000007ff517e24 */ /* 0x000fe2000f8e00ff */
[----:B------:R-:W1:Y:S01]  /*6300*/  LDCU.64 UR6, c[0x0][0xa90] ;  /* 0x00015200ff0677ac */ /* 0x000e620008000a00 */
[----:B---3--:R-:W-:Y:S01]  /*6310*/  IMAD.U32 R85, RZ, RZ, UR5 ;  /* 0x00000005ff557e24 */ /* 0x008fe2000f8e00ff */
[----:B------:R-:W-:Y:S01]  /*6320*/  UIADD3 UR4, UPT, UPT, UR4, 0x200, URZ ;  /* 0x0000020004047890 */ /* 0x000fe2000fffe0ff */
[----:B------:R-:W3:Y:S05]  /*6330*/  LDCU UR41, c[0x0][0xd30] ;  /* 0x0001a600ff2977ac */ /* 0x000eea0008000800 */
[----:B------:R-:W-:Y:S01]  /*6340*/  IMAD.U32 R95, RZ, RZ, UR4 ;  /* 0x00000004ff5f7e24 */ /* 0x000fe2000f8e00ff */
[----:B------:R-:W-:Y:S01]  /*6350*/  IADD3 R91, PT, PT, R91, UR4, RZ ;  /* 0x000000045b5b7c10 */ /* 0x000fe2000fffe0ff */
[----:B------:R-:W2:Y:S01]  /*6360*/  LDCU.64 UR42, c[0x0][0xd28] ;  /* 0x0001a500ff2a77ac */ /* 0x000ea20008000a00 */
[----:B------:R-:W2:Y:S01]  /*6370*/  LDCU.128 UR60, c[0x0][0xd10] ;  /* 0x0001a200ff3c77ac */ /* 0x000ea20008000c00 */
[----:B-1----:R-:W-:Y:S01]  /*6380*/  MOV R84, UR6 ;  /* 0x0000000600547c02 */ /* 0x002fe20008000f00 */
[----:B------:R-:W-:Y:S01]  /*6390*/  IMAD.U32 R83, RZ, RZ, UR7 ;  /* 0x00000007ff537e24 */ /* 0x000fe2000f8e00ff */
[----:B------:R-:W1:Y:S01]  /*63a0*/  LDCU UR57, c[0x0][0x374] ;  /* 0x00006e80ff3977ac */ /* 0x000e620008000800 */
[----:B------:R-:W-:Y:S01]  /*63b0*/  UMOV UR37, URZ ;  /* 0x000000ff00257c82 */ /* 0x000fe20008000000 */
[----:B------:R-:W-:Y:S01]  /*63c0*/  UMOV UR52, URZ ;  /* 0x000000ff00347c82 */ /* 0x000fe20008000000 */
[----:B------:R-:W-:Y:S01]  /*63d0*/  UMOV UR55, URZ ;  /* 0x000000ff00377c82 */ /* 0x000fe20008000000 */
[----:B------:R-:W-:Y:S01]  /*63e0*/  UMOV UR53, URZ ;  /* 0x000000ff00357c82 */ /* 0x000fe20008000000 */
[----:B--23--:R-:W-:-:S07]  /*63f0*/  IMAD.IADD R2, R3, 0x1, R2 ;  /* 0x0000000103027824 */ /* 0x00cfce00078e0202 */
.L_x_169:
[----:B------:R-:W2:Y:S01]  /*6400*/  S2UR UR40, SR_CgaCtaId ;  /* 0x00000000002879c3 */ /* 0x000ea20000008800 */
[----:B------:R-:W-:Y:S01]  /*6410*/  UMOV UR4, 0x400 ;  /* 0x0000040000047882 */ /* 0x000fe20000000000 */
[----:B------:R-:W-:Y:S01]  /*6420*/  SHF.L.U32 R3, R89, 0x1f, RZ ;  /* 0x0000001f59037819 */ /* 0x000fe200000006ff */
[----:B--2---:R-:W-:Y:S06]  /*6430*/  ULEA UR47, UR40, UR4, 0x18 ;  /* 0x00000004282f7291 */ /* 0x004fec000f8ec0ff */
[C---:B------:R-:W-:Y:S02]  /*6440*/  LEA R0, R88.reuse, UR47, 0x3 ;  /* 0x0000002f58007c11 */ /* 0x040fe4000f8e18ff */
[----:B------:R-:W-:Y:S02]  /*6450*/  LEA R5, R88, UR47, 0x4 ;  /* 0x0000002f58057c11 */ /* 0x000fe4000f8e20ff */
[----:B------:R-:W2:Y:S02]  /*6460*/  SYNCS.PHASECHK.TRANS64.TRYWAIT P0, [R0+URZ+0x60], R3 ;  /* 0x00006003000075a7 */ /* 0x000ea400080011ff */
[----:B--23--:R-:W-:Y:S05]  /*6470*/  @!P0 BRA `(.L_x_79) ;  /* 0x0000009400248947 */ /* 0x00cfea0003800000 */
.L_x_211:
[----:B------:R-:W-:Y:S01]  /*6480*/  R2UR UR7, R94 ;  /* 0x000000005e0772ca */ /* 0x000fe200000e0000 */
[----:B------:R-:W3:Y:S01]  /*6490*/  LDS.128 R4, [R5+0xc0] ;  /* 0x0000c00005047984 */ /* 0x000ee20000000c00 */
[----:B--2---:R-:W-:Y:S01]  /*64a0*/  VIADD R0, R0, 0x70 ;  /* 0x0000007000007836 */ /* 0x004fe20000000000 */
[----:B------:R-:W-:Y:S04]  /*64b0*/  UISETP.GE.AND UP0, UPT, UR44, 0x1, UPT ;  /* 0x000000012c00788c */ /* 0x000fe8000bf06270 */
[----:B------:R-:W-:Y:S01]  /*64c0*/  PRMT R0, RZ, 0x654, R0 ;  /* 0x00000654ff007816 */ /* 0x000fe20000000000 */
[----:B------:R-:W-:Y:S01]  /*64d0*/  @!PT LDS RZ, [RZ] ;  /* 0x00000000fffff984 */ /* 0x000fe20000000800 */
[----:B------:R-:W-:Y:S01]  /*64e0*/  @!PT LDS RZ, [RZ] ;  /* 0x00000000fffff984 */ /* 0x000fe20000000800 */
[----:B------:R-:W-:Y:S01]  /*64f0*/  @!PT LDS RZ, [RZ] ;  /* 0x00000000fffff984 */ /* 0x000fe20000000800 */
[----:B------:R-:W-:Y:S01]  /*6500*/  @!PT LDS RZ, [RZ] ;  /* 0x00000000fffff984 */ /* 0x000fe20000000800 */
[----:B------:R2:W-:Y:S06]  /*6510*/  MEMBAR.ALL.CTA ;  /* 0x0000000000007992 */ /* 0x0005ec0000008000 */
[----:B--2---:R-:W2:Y:S02]  /*6520*/  FENCE.VIEW.ASYNC.S ;  /* 0x00000000000073c6 */ /* 0x004ea40000000000 */
[----:B--2---:R2:W-:Y:S01]  /*6530*/  SYNCS.ARRIVE.TRANS64.RED.A1T0 RZ, [R0+URZ], RZ ;  /* 0x000000ff00ff79a7 */ /* 0x0045e200081004ff */
[----:B---3--:R-:W-:Y:S11]  /*6540*/  LOP3.LUT P0, RZ, R6, 0x1, RZ, 0xc0, !PT ;  /* 0x0000000106ff7812 */ /* 0x008ff6000780c0ff */
[----:B------:R-:W-:Y:S02]  /*6550*/  @!UPT UIADD3 URZ, UPT, UPT, URZ, URZ, URZ ;  /* 0x000000fffffff290 */ /* 0x000fe4000fffe0ff */
[----:B------:R-:W-:Y:S01]  /*6560*/  VOTEU.ANY UP1, P0 ;  /* 0x0000000000ff7886 */ /* 0x000fe20000020100 */
[----:B------:R-:W-:Y:S01]  /*6570*/  PLOP3.LUT P0, PT, PT, PT, UP1, 0x80, 0x8 ;  /* 0x000000000008781c */ /* 0x000fe20003f0f018 */
[----:B------:R-:W-:Y:S06]  /*6580*/  UP2UR UR4, UPR, URZ, 0x2 ;  /* 0x00000002ff047883 */ /* 0x000fec0008000000 */
[----:B------:R-:W-:Y:S06]  /*6590*/  IMAD.U32 R96, RZ, RZ, UR4 ;  /* 0x00000004ff607e24 */ /* 0x000fec000f8e00ff */
[----:B------:R-:W-:Y:S02]  /*65a0*/  @P0 SHF.R.U32.HI R3, RZ, 0x10, R5 ;  /* 0x00000010ff030819 */ /* 0x000fe40000011605 */
[----:B------:R-:W-:Y:S02]  /*65b0*/  @P0 MOV R8, R4 ;  /* 0x0000000400080202 */ /* 0x000fe40000000f00 */
[----:B------:R-:W-:Y:S02]  /*65c0*/  @P0 R2UR UR4, R3 ;  /* 0x00000000030402ca */ /* 0x000fe400000e0000 */
[----:B------:R-:W-:Y:S02]  /*65d0*/  @P0 LOP3.LUT R4, R5, 0xffff, RZ, 0xc0, !PT ;  /* 0x0000ffff05040812 */ /* 0x000fe400078ec0ff */
[----:B------:R-:W-:Y:S02]  /*65e0*/  @P0 R2UR UR6, R8 ;  /* 0x00000000080602ca */ /* 0x000fe400000e0000 */
[----:B------:R-:W-:Y:S07]  /*65f0*/  @P0 R2UR UR5, R4 ;  /* 0x00000000040502ca */ /* 0x000fee00000e0000 */
[----:B------:R-:W-:Y:S02]  /*6600*/  @UP1 UMOV UR7, UR4 ;  /* 0x0000000400071c82 */ /* 0x000fe40008000000 */
[----:B------:R-:W-:Y:S02]  /*6610*/  IMAD.U32 R94, RZ, RZ, UR7 ;  /* 0x00000007ff5e7e24 */ /* 0x000fe4000f8e00ff */
[----:B------:R-:W-:Y:S02]  /*6620*/  @UP1 UMOV UR39, UR6 ;  /* 0x0000000600271c82 */ /* 0x000fe40008000000 */
[----:B------:R-:W-:Y:S01]  /*6630*/  @UP1 UMOV UR38, UR5 ;  /* 0x0000000500261c82 */ /* 0x000fe20008000000 */
[----:B--2---:R-:W-:Y:S05]  /*6640*/  BRA.U !UP0, `(.L_x_80) ;  /* 0x0000000108d07547 */ /* 0x004fea000b800000 */
[----:B------:R-:W2:Y:S01]  /*6650*/  LDCU UR14, c[0x0][0xd20] ;  /* 0x0001a400ff0e77ac */ /* 0x000ea20008000800 */
[----:B------:R-:W-:Y:S01]  /*6660*/  R2UR UR10, R85 ;  /* 0x00000000550a72ca */ /* 0x000fe200000e0000 */
[----:B-1----:R-:W-:Y:S02]  /*6670*/  UIMAD.WIDE.U32 UR4, UR57, UR63, URZ ;  /* 0x0000003f390472a5 */ /* 0x002fe4000f8e00ff */
[----:B------:R-:W-:Y:S02]  /*6680*/  UISETP.NE.AND UP0, UPT, UR62, 0x1, UPT ;  /* 0x000000013e00788c */ /* 0x000fe4000bf05270 */
[----:B------:R-:W-:Y:S02]  /*6690*/  UIMAD.WIDE.U32 UR8, UR38, UR63, URZ ;  /* 0x0000003f260872a5 */ /* 0x000fe4000f8e00ff */
[----:B------:R-:W-:Y:S02]  /*66a0*/  UISETP.NE.AND UP1, UPT, UR45, 0x1, UPT ;  /* 0x000000012d00788c */ /* 0x000fe4000bf25270 */
[----:B------:R-:W-:Y:S04]  /*66b0*/  UIMAD.WIDE.U32 UR12, UR39, UR60, URZ ;  /* 0x0000003c270c72a5 */ /* 0x000fe8000f8e00ff */
[----:B------:R-:W-:Y:S02]  /*66c0*/  UIMAD.WIDE.U32 UR6, UR10, UR60, URZ ;  /* 0x0000003c0a0672a5 */ /* 0x000fe4000f8e00ff */
[----:B------:R-:W-:Y:S01]  /*66d0*/  UISETP.NE.AND UP2, UPT, UR44, 0x1, UPT ;  /* 0x000000012c00788c */ /* 0x000fe2000bf45270 */
[----:B------:R-:W-:Y:S02]  /*66e0*/  UMOV UR4, UR5 ;  /* 0x0000000500047c82 */ /* 0x000fe40008000000 */
[----:B--2---:R-:W-:Y:S03]  /*66f0*/  USHF.R.U32.HI UR5, URZ, UR14, UR4 ;  /* 0x0000000eff057299 */ /* 0x004fe60008011604 */
[----:B------:R-:W-:Y:S02]  /*6700*/  UMOV UR4, UR7 ;  /* 0x0000000700047c82 */ /* 0x000fe40008000000 */
[----:B------:R-:W-:Y:S02]  /*6710*/  USHF.R.U32.HI UR7, URZ, UR61, UR4 ;  /* 0x0000003dff077299 */ /* 0x000fe40008011604 */
[----:B------:R-:W-:Y:S02]  /*6720*/  USEL UR4, UR57, UR5, !UP0 ;  /* 0x0000000539047287 */ /* 0x000fe4000c000000 */
[----:B------:R-:W-:Y:S01]  /*6730*/  USEL UR7, UR10, UR7, !UP1 ;  /* 0x000000070a077287 */ /* 0x000fe2000c800000 */
[----:B------:R-:W-:Y:S01]  /*6740*/  UMOV UR5, UR9 ;  /* 0x0000000900057c82 */ /* 0x000fe20008000000 */
[----:B------:R-:W-:Y:S02]  /*6750*/  UIMAD.WIDE.U32 UR8, UR4, UR42, URZ ;  /* 0x0000002a040872a5 */ /* 0x000fe4000f8e00ff */
[----:B------:R-:W-:Y:S03]  /*6760*/  USHF.R.U32.HI UR6, URZ, UR14, UR5 ;  /* 0x0000000eff067299 */ /* 0x000fe60008011605 */
[----:B------:R-:W-:Y:S01]  /*6770*/  UMOV UR5, UR13 ;  /* 0x0000000d00057c82 */ /* 0x000fe20008000000 */
[----:B------:R-:W-:Y:S02]  /*6780*/  UIMAD.WIDE.U32 UR12, UR7, UR42, URZ ;  /* 0x0000002a070c72a5 */ /* 0x000fe4000f8e00ff */
[----:B------:R-:W-:Y:S02]  /*6790*/  USEL UR6, UR38, UR6, !UP0 ;  /* 0x0000000626067287 */ /* 0x000fe4000c000000 */
[----:B------:R-:W-:Y:S01]  /*67a0*/  USHF.R.U32.HI UR5, URZ, UR61, UR5 ;  /* 0x0000003dff057299 */ /* 0x000fe20008011605 */
[----:B------:R-:W-:Y:S02]  /*67b0*/  UMOV UR8, UR9 ;  /* 0x0000000900087c82 */ /* 0x000fe40008000000 */
[----:B------:R-:W-:Y:S02]  /*67c0*/  @UP2 USHF.R.U32.HI UR4, URZ, UR43, UR8 ;  /* 0x0000002bff042299 */ /* 0x000fe40008011608 */
[----:B------:R-:W-:Y:S02]  /*67d0*/  USEL UR5, UR39, UR5, !UP1 ;  /* 0x0000000527057287 */ /* 0x000fe4000c800000 */
[----:B------:R-:W-:Y:S01]  /*67e0*/  UIMAD UR4, UR44, UR4, URZ ;  /* 0x000000042c0472a4 */ /* 0x000fe2000f8e02ff */
[----:B------:R-:W-:Y:S01]  /*67f0*/  UMOV UR8, UR13 ;  /* 0x0000000d00087c82 */ /* 0x000fe20008000000 */
[----:B------:R-:W-:Y:S02]  /*6800*/  UIMAD.WIDE.U32 UR12, UR6, UR42, URZ ;  /* 0x0000002a060c72a5 */ /* 0x000fe4000f8e00ff */
[----:B------:R-:W-:Y:S02]  /*6810*/  @UP2 USHF.R.U32.HI UR7, URZ, UR43, UR8 ;  /* 0x0000002bff072299 */ /* 0x000fe40008011608 */
[----:B------:R-:W-:Y:S02]  /*6820*/  UISETP.GE.AND UP0, UPT, UR6, UR4, UPT ;  /* 0x000000040600728c */ /* 0x000fe4000bf06270 */
[----:B------:R-:W-:Y:S01]  /*6830*/  UIMAD UR8, UR44, UR7, URZ ;  /* 0x000000072c0872a4 */ /* 0x000fe2000f8e02ff */
[----:B------:R-:W-:Y:S03]  /*6840*/  UMOV UR4, UR13 ;  /* 0x0000000d00047c82 */ /* 0x000fe60008000000 */
[----:B------:R-:W-:Y:S02]  /*6850*/  UISETP.GE.OR UP0, UPT, UR5, UR8, UP0 ;  /* 0x000000080500728c */ /* 0x000fe40008706670 */
[----:B------:R-:W-:Y:S02]  /*6860*/  USHF.R.U32.HI UR4, URZ, UR43, UR4 ;  /* 0x0000002bff047299 */ /* 0x000fe40008011604 */
[----:B------:R-:W-:Y:S02]  /*6870*/  UIMAD.WIDE.U32 UR8, UR5, UR42, URZ ;  /* 0x0000002a050872a5 */ /* 0x000fe4000f8e00ff */
[----:B------:R-:W-:Y:S02]  /*6880*/  USEL UR12, UR6, UR4, !UP2 ;  /* 0x00000004060c7287 */ /* 0x000fe4000d000000 */
[----:B------:R-:W-:Y:S02]  /*6890*/  UIADD3 UR8, UPT, UPT, -UR5, URZ, URZ ;  /* 0x000000ff05087290 */ /* 0x000fe4000fffe1ff */
[----:B------:R-:W-:Y:S01]  /*68a0*/  UIADD3 UR10, UPT, UPT, -UR12, URZ, URZ ;  /* 0x000000ff0c0a7290 */ /* 0x000fe2000fffe1ff */
[----:B------:R-:W-:Y:S01]  /*68b0*/  @!UP0 UMOV UR4, UR9 ;  /* 0x0000000900048c82 */ /* 0x000fe20008000000 */
[----:B------:R-:W-:Y:S02]  /*68c0*/  UIADD3 UR9, UPT, UPT, -UR6, URZ, URZ ;  /* 0x000000ff06097290 */ /* 0x000fe4000fffe1ff */
[----:B------:R-:W-:Y:S02]  /*68d0*/  @!UP0 USHF.R.U32.HI UR4, URZ, UR43, UR4 ;  /* 0x0000002bff048299 */ /* 0x000fe40008011604 */
[----:B------:R-:W-:Y:S02]  /*68e0*/  UIMAD UR10, UR44, UR10, UR6 ;  /* 0x0000000a2c0a72a4 */ /* 0x000fe4000f8e0206 */
[----:B------:R-:W-:Y:S04]  /*68f0*/  @!UP0 USEL UR4, UR5, UR4, !UP2 ;  /* 0x0000000405048287 */ /* 0x000fe8000d000000 */
[----:B------:R-:W-:Y:S02]  /*6900*/  @!UP0 UIMAD UR10, UR7, UR10, UR4 ;  /* 0x0000000a070a82a4 */ /* 0x000fe4000f8e0204 */
[----:B------:R-:W-:Y:S02]  /*6910*/  @!UP0 UIADD3 UR12, UPT, UPT, UR12, -UR4, URZ ;  /* 0x800000040c0c8290 */ /* 0x000fe4000fffe0ff */
[----:B------:R-:W-:Y:S02]  /*6920*/  UIMAD UR7, UR45, UR8, UR39 ;  /* 0x000000082d0772a4 */ /* 0x000fe4000f8e0227 */
[----:B------:R-:W-:Y:S02]  /*6930*/  @!UP0 UIMAD UR6, UR12, UR44, UR5 ;  /* 0x0000002c0c0682a4 */ /* 0x000fe4000f8e0205 */
[----:B------:R-:W-:Y:S01]  /*6940*/  UIMAD UR4, UR62, UR9, UR38 ;  /* 0x000000093e0472a4 */ /* 0x000fe2000f8e0226 */
[----:B------:R-:W-:Y:S02]  /*6950*/  @!UP0 UMOV UR5, UR10 ;  /* 0x0000000a00058c82 */ /* 0x000fe40008000000 */
[----:B------:R-:W-:Y:S02]  /*6960*/  UIMAD UR39, UR5, UR45, UR7 ;  /* 0x0000002d052772a4 */ /* 0x000fe4000f8e0207 */
[----:B------:R-:W-:Y:S11]  /*6970*/  UIMAD UR38, UR6, UR62, UR4 ;  /* 0x0000003e062672a4 */ /* 0x000ff6000f8e0204 */
[----:B------:R-:W-:Y:S01]  /*6980*/  @!UPT UIADD3 URZ, UPT, UPT, URZ, URZ, URZ ;  /* 0x000000fffffff290 */ /* 0x000fe2000fffe0ff */
.L_x_80:
[----:B------:R-:W-:Y:S01]  /*6990*/  UISETP.NE.AND UP0, UPT, UR41, 0x1, UPT ;  /* 0x000000012900788c */ /* 0x000fe2000bf05270 */
[----:B------:R-:W-:Y:S01]  /*69a0*/  R2UR UR16, R95 ;  /* 0x000000005f1072ca */ /* 0x000fe200000e0000 */
[----:B------:R-:W-:Y:S01]  /*69b0*/  USHF.L.U32 UR49, UR11, 0x7, URZ ;  /* 0x000000070b317899 */ /* 0x000fe200080006ff */
[----:B------:R-:W-:Y:S01]  /*69c0*/  IADD3 R88, PT, PT, R88, 0x1, RZ ;  /* 0x0000000158587810 */ /* 0x000fe20007ffe0ff */
[----:B------:R-:W-:Y:S07]  /*69d0*/  USHF.L.U32 UR54, UR27, 0x8, URZ ;  /* 0x000000081b367899 */ /* 0x000fee00080006ff */
[----:B------:R-:W2:Y:S01]  /*69e0*/  @!UP0 LDCU.128 UR12, c[0x0][0xd10] ;  /* 0x0001a200ff0c87ac */ /* 0x000ea20008000c00 */
[----:B------:R-:W3:Y:S01]  /*69f0*/  @!UP0 LDCU UR5, c[0x0][0xd0c] ;  /* 0x0001a180ff0587ac */ /* 0x000ee20008000800 */
[----:B------:R-:W1:Y:S01]  /*6a00*/  @!UP0 LDCU UR10, c[0x0][0xd20] ;  /* 0x0001a400ff0a87ac */ /* 0x000e620008000800 */
[----:B--2---:R-:W-:Y:S02]  /*6a10*/  UIMAD.WIDE.U32 UR8, UR39, UR12, URZ ;  /* 0x0000000c270872a5 */ /* 0x004fe4000f8e00ff */
[----:B------:R-:W-:Y:S02]  /*6a20*/  UIMAD.WIDE.U32 UR6, UR38, UR15, URZ ;  /* 0x0000000f260672a5 */ /* 0x000fe4000f8e00ff */
[----:B------:R-:W-:Y:S03]  /*6a30*/  @!UP0 UISETP.NE.AND UP1, UPT, UR14, 0x1, UPT ;  /* 0x000000010e00888c */ /* 0x000fe6000bf25270 */
[----:B------:R-:W-:Y:S01]  /*6a40*/  @!UP0 UMOV UR4, UR9 ;  /* 0x0000000900048c82 */ /* 0x000fe20008000000 */
[----:B---3--:R-:W-:Y:S02]  /*6a50*/  @!UP0 UISETP.NE.AND UP2, UPT, UR5, 0x1, UPT ;  /* 0x000000010500888c */ /* 0x008fe4000bf45270 */
[----:B------:R-:W-:Y:S01]  /*6a60*/  @!UP0 USHF.R.U32.HI UR4, URZ, UR13, UR4 ;  /* 0x0000000dff048299 */ /* 0x000fe20008011604 */
[----:B------:R-:W-:Y:S02]  /*6a70*/  @!UP0 UMOV UR6, UR7 ;  /* 0x0000000700068c82 */ /* 0x000fe40008000000 */
[----:B-1----:R-:W-:Y:S02]  /*6a80*/  @!UP0 USHF.R.U32.HI UR6, URZ, UR10, UR6 ;  /* 0x0000000aff068299 */ /* 0x002fe40008011606 */
[----:B------:R-:W-:Y:S02]  /*6a90*/  @!UP0 USEL UR7, UR39, UR4, !UP2 ;  /* 0x0000000427078287 */ /* 0x000fe4000d000000 */
[----:B------:R-:W-:Y:S04]  /*6aa0*/  @!UP0 USEL UR6, UR38, UR6, !UP1 ;  /* 0x0000000626068287 */ /* 0x000fe8000c800000 */
[----:B------:R-:W-:Y:S02]  /*6ab0*/  @!UP0 UIADD3 UR4, UPT, UPT, -UR7, UR6, URZ ;  /* 0x0000000607048290 */ /* 0x000fe4000fffe1ff */
[----:B------:R-:W-:Y:S02]  /*6ac0*/  @!UP0 UIADD3 UR6, UPT, UPT, UR7, -UR6, URZ ;  /* 0x8000000607068290 */ /* 0x000fe4000fffe0ff */
[----:B------:R-:W-:Y:S02]  /*6ad0*/  @!UP0 UIMAD UR39, UR4, UR5, UR39 ;  /* 0x00000005042782a4 */ /* 0x000fe4000f8e0227 */
[----:B------:R-:W-:Y:S02]  /*6ae0*/  @!UP0 UIMAD UR38, UR6, UR14, UR38 ;  /* 0x0000000e062682a4 */ /* 0x000fe4000f8e0226 */
[----:B------:R-:W-:Y:S09]  /*6af0*/  ULOP3.LUT UP0, URZ, UR16, 0x1f0, URZ, 0xc0, !UPT ;  /* 0x000001f010ff7892 */ /* 0x000ff2000f80c0ff */
[----:B------:R-:W-:Y:S05]  /*6b00*/  BRA.U !UP0, `(.L_x_81) ;  /* 0x00000001087c7547 */ /* 0x000fea000b800000 */
[----:B------:R-:W1:Y:S01]  /*6b10*/  LDCU.64 UR8, c[0x4][0x80] ;  /* 0x01001000ff0877ac */ /* 0x000e620008000a00 */
[----:B------:R-:W-:Y:S01]  /*6b20*/  MOV R16, 0x0 ;  /* 0x0000000000107802 */ /* 0x000fe20000000f00 */
[----:B------:R-:W-:Y:S02]  /*6b30*/  HFMA2 R12, -RZ, RZ, 0, 5.9604644775390625e-08 ;  /* 0x00000001ff0c7431 */ /* 0x000fe400000001ff */
[----:B------:R-:W-:Y:S01]  /*6b40*/  IMAD.MOV.U32 R8, RZ, RZ, 0x70 ;  /* 0x00000070ff087424 */ /* 0x000fe200078e00ff */
[----:B------:R2:W3:Y:S01]  /*6b50*/  LDC.64 R14, c[0x4][R16] ;  /* 0x01000000100e7b82 */ /* 0x0004e20000000a00 */
[----:B------:R-:W4:Y:S01]  /*6b60*/  LDCU.64 UR6, c[0x4][0x88] ;  /* 0x01001100ff0677ac */ /* 0x000f220008000a00 */
[----:B------:R-:W-:Y:S01]  /*6b70*/  IMAD.MOV.U32 R13, RZ, RZ, RZ ;  /* 0x000000ffff0d7224 */ /* 0x000fe200078e00ff */
[----:B------:R-:W2:Y:S01]  /*6b80*/  LDCU.64 UR4, c[0x4][0x8] ;  /* 0x01000100ff0477ac */ /* 0x000ea20008000a00 */
[----:B-1----:R-:W-:Y:S01]  /*6b90*/  MOV R5, UR9 ;  /* 0x0000000900057c02 */ /* 0x002fe20008000f00 */
[----:B------:R-:W-:Y:S01]  /*6ba0*/  IMAD.U32 R4, RZ, RZ, UR8 ;  /* 0x00000008ff047e24 */ /* 0x000fe2000f8e00ff */
[----:B----4-:R-:W-:Y:S01]  /*6bb0*/  MOV R7, UR7 ;  /* 0x0000000700077c02 */ /* 0x010fe20008000f00 */
[----:B------:R-:W-:Y:S01]  /*6bc0*/  IMAD.U32 R6, RZ, RZ, UR6 ;  /* 0x00000006ff067e24 */ /* 0x000fe2000f8e00ff */
[----:B--2---:R-:W-:Y:S01]  /*6bd0*/  MOV R11, UR5 ;  /* 0x00000005000b7c02 */ /* 0x004fe20008000f00 */
[----:B------:R-:W-:Y:S02]  /*6be0*/  IMAD.U32 R10, RZ, RZ, UR4 ;  /* 0x00000004ff0a7e24 */ /* 0x000fe4000f8e00ff */
[----:B------:R-:W-:Y:S07]  /*6bf0*/  LEPC R20, `(.L_x_82) ;  /* 0x000000001014794e */ /* 0x000fee0000000000 */
[----:B---3-5:R-:W-:Y:S05]  /*6c00*/  CALL.ABS.NOINC R14 ;  /* 0x000000000e007343 */ /* 0x028fea0003c00000 */
.L_x_82:
[----:B------:R-:W1:Y:S01]  /*6c10*/  LDCU.64 UR8, c[0x4][0x80] ;  /* 0x01001000ff0877ac */ /* 0x000e620008000a00 */
[----:B------:R-:W2:Y:S01]  /*6c20*/  LDC.64 R16, c[0x4][R16] ;  /* 0x0100000010107b82 */ /* 0x000ea20000000a00 */
[----:B------:R-:W-:Y:S02]  /*6c30*/  HFMA2 R12, -RZ, RZ, 0, 5.9604644775390625e-08 ;  /* 0x00000001ff0c7431 */ /* 0x000fe400000001ff */
[----:B------:R-:W-:Y:S02]  /*6c40*/  IMAD.MOV.U32 R8, RZ, RZ, 0x70 ;  /* 0x00000070ff087424 */ /* 0x000fe400078e00ff */
[----:B------:R-:W-:Y:S01]  /*6c50*/  IMAD.MOV.U32 R13, RZ, RZ, RZ ;  /* 0x000000ffff0d7224 */ /* 0x000fe200078e00ff */
[----:B------:R-:W3:Y:S01]  /*6c60*/  LDCU.64 UR6, c[0x4][0x88] ;  /* 0x01001100ff0677ac */ /* 0x000ee20008000a00 */
[----:B------:R-:W4:Y:S01]  /*6c70*/  LDCU.64 UR4, c[0x4][0x8] ;  /* 0x01000100ff0477ac */ /* 0x000f220008000a00 */
[----:B-1----:R-:W-:Y:S02]  /*6c80*/  MOV R4, UR8 ;  /* 0x0000000800047c02 */ /* 0x002fe40008000f00 */
[----:B------:R-:W-:Y:S02]  /*6c90*/  MOV R5, UR9 ;  /* 0x0000000900057c02 */ /* 0x000fe40008000f00 */
[----:B---3--:R-:W-:Y:S01]  /*6ca0*/  MOV R7, UR7 ;  /* 0x0000000700077c02 */ /* 0x008fe20008000f00 */
[----:B------:R-:W-:Y:S01]  /*6cb0*/  IMAD.U32 R6, RZ, RZ, UR6 ;  /* 0x00000006ff067e24 */ /* 0x000fe2000f8e00ff */
[----:B----4-:R-:W-:Y:S01]  /*6cc0*/  MOV R11, UR5 ;  /* 0x00000005000b7c02 */ /* 0x010fe20008000f00 */
[----:B------:R-:W-:Y:S02]  /*6cd0*/  IMAD.U32 R10, RZ, RZ, UR4 ;  /* 0x00000004ff0a7e24 */ /* 0x000fe4000f8e00ff */
[----:B------:R-:W-:Y:S07]  /*6ce0*/  LEPC R20, `(.L_x_81) ;  /* 0x000000001014794e */ /* 0x000fee0000000000 */
[----:B--2---:R-:W-:Y:S05]  /*6cf0*/  CALL.ABS.NOINC R16 ;  /* 0x0000000010007343 */ /* 0x004fea0003c00000 */
.L_x_81:
[----:B------:R-:W-:Y:S02]  /*6d00*/  R2UR UR8, R86 ;  /* 0x00000000560872ca */ /* 0x000fe400000e0000 */
[----:B------:R-:W-:Y:S02]  /*6d10*/  R2UR UR7, R84 ;  /* 0x00000000540772ca */ /* 0x000fe400000e0000 */
[----:B------:R-:W-:Y:S02]  /*6d20*/  R2UR UR6, R83 ;  /* 0x00000000530672ca */ /* 0x000fe400000e0000 */
[----:B------:R-:W-:Y:S02]  /*6d30*/  R2UR UR5, R82 ;  /* 0x00000000520572ca */ /* 0x000fe400000e0000 */
[----:B------:R-:W-:Y:S02]  /*6d40*/  R2UR UR4, R81 ;  /* 0x00000000510472ca */ /* 0x000fe400000e0000 */
[----:B------:R-:W-:Y:S03]  /*6d50*/  ISETP.NE.U32.AND P4, PT, R76, RZ, PT ;  /* 0x000000ff4c00720c */ /* 0x000fe60003f85070 */
[----:B------:R-:W-:Y:S01]  /*6d60*/  UISETP.NE.AND UP2, UPT, UR8, URZ, UPT ;  /* 0x000000ff0800728c */ /* 0x000fe2000bf45270 */
[----:B------:R-:W-:Y:S01]  /*6d70*/  ISETP.NE.AND.EX P4, PT, R77, RZ, PT, P4 ;  /* 0x000000ff4d00720c */ /* 0x000fe20003f85340 */
[----:B------:R-:W-:Y:S04]  /*6d80*/  UISETP.NE.U32.AND UP0, UPT, UR7, URZ, UPT ;  /* 0x000000ff0700728c */ /* 0x000fe8000bf05070 */
[----:B------:R-:W-:Y:S01]  /*6d90*/  ISETP.NE.U32.AND P2, PT, RZ, UR5, PT ;  /* 0x00000005ff007c0c */ /* 0x000fe2000bf45070 */
[----:B------:R-:W-:Y:S01]  /*6da0*/  UISETP.NE.AND.EX UP1, UPT, UR6, URZ, UPT, UP0 ;  /* 0x000000ff0600728c */ /* 0x000fe2000bf25300 */
[----:B------:R-:W-:Y:S01]  /*6db0*/  PLOP3.LUT P1, PT, PT, PT, UP2, 0x80, 0x8 ;  /* 0x000000000008781c */ /* 0x000fe20003f2f028 */
[----:B------:R-:W-:Y:S01]  /*6dc0*/  UPLOP3.LUT UP0, UPT, UPT, UPT, UPT, 0x40, 0x4 ;  /* 0x000000000004789c */ /* 0x000fe20003f0e870 */
[----:B------:R-:W-:Y:S01]  /*6dd0*/  ISETP.NE.AND.EX P2, PT, RZ, UR4, PT, P2 ;  /* 0x00000004ff007c0c */ /* 0x000fe2000bf45320 */
[----:B------:R-:W-:Y:S06]  /*6de0*/  @UP2 UPLOP3.LUT UP0, UPT, UPT, UPT, UP1, 0x80, 0x8 ;  /* 0x000000000008289c */ /* 0x000fec0003f0f010 */
[----:B------:R-:W-:Y:S01]  /*6df0*/  PLOP3.LUT P0, PT, PT, PT, UP0, 0x80, 0x8 ;  /* 0x000000000008781c */ /* 0x000fe20003f0f008 */
[----:B------:R-:W-:Y:S01]  /*6e00*/  @!UPT UIADD3 URZ, UPT, UPT, URZ, URZ, URZ ;  /* 0x000000fffffff290 */ /* 0x000fe2000fffe0ff */
[----:B------:R-:W-:Y:S11]  /*6e10*/  BRA.U !UP1, `(.L_x_83) ;  /* 0x0000000109487547 */ /* 0x000ff6000b800000 */
[----:B------:R-:W1:Y:S01]  /*6e20*/  LDCU.64 UR8, c[0x0][0x358] ;  /* 0x00006b00ff0877ac */ /* 0x000e620008000a00 */
[----:B------:R-:W-:Y:S01]  /*6e30*/  R2UR UR5, R82 ;  /* 0x00000000520572ca */ /* 0x000fe200000e0000 */
[----:B------:R-:W-:Y:S01]  /*6e40*/  IMAD.MOV.U32 R79, RZ, RZ, 0x1 ;  /* 0x00000001ff4f7424 */ /* 0x000fe200078e00ff */
[----:B------:R-:W-:Y:S01]  /*6e50*/  R2UR UR4, R81 ;  /* 0x00000000510472ca */ /* 0x000fe200000e0000 */
[----:B------:R-:W-:Y:S01]  /*6e60*/  IMAD.MOV.U32 R0, RZ, RZ, 0x1 ;  /* 0x00000001ff007424 */ /* 0x000fe200078e00ff */
[----:B------:R-:W-:Y:S09]  /*6e70*/  R2UR UR6, R84 ;  /* 0x00000000540672ca */ /* 0x000ff200000e0000 */
[----:B------:R-:W-:Y:S04]  /*6e80*/  UISETP.NE.U32.AND UP0, UPT, UR5, URZ, UPT ;  /* 0x000000ff0500728c */ /* 0x000fe8000bf05070 */
[----:B------:R-:W-:Y:S06]  /*6e90*/  UISETP.NE.AND.EX UP0, UPT, UR4, URZ, UPT, UP0 ;  /* 0x000000ff0400728c */ /* 0x000fec000bf05300 */
[----:B------:R-:W-:Y:S05]  /*6ea0*/  PLOP3.LUT P3, PT, PT, PT, UP0, 0x80, 0x8 ;  /* 0x000000000008781c */ /* 0x000fea0003f6f008 */
[----:B------:R-:W2:Y:S01]  /*6eb0*/  @UP0 LDCU.64 UR4, c[0x0][0xa88] ;  /* 0x00015100ff0407ac */ /* 0x000ea20008000a00 */
[----:B------:R-:W-:Y:S07]  /*6ec0*/  @UP0 UIMAD UR6, UR36, UR6, URZ ;  /* 0x00000006240602a4 */ /* 0x000fee000f8e02ff */
[----:B------:R-:W-:Y:S01]  /*6ed0*/  @!P3 PRMT R79, R0, 0x7610, R79 ;  /* 0x00007610004fb816 */ /* 0x000fe2000000004f */
[----:B--2---:R-:W-:Y:S06]  /*6ee0*/  @UP0 UIMAD.WIDE UR4, UR6, 0x4, UR4 ;  /* 0x00000004060408a5 */ /* 0x004fec000f8e0204 */
[----:B------:R-:W-:Y:S02]  /*6ef0*/  IMAD.U32 R4, RZ, RZ, UR4 ;  /* 0x00000004ff047e24 */ /* 0x000fe4000f8e00ff */
[----:B------:R-:W-:Y:S03]  /*6f00*/  IMAD.U32 R5, RZ, RZ, UR5 ;  /* 0x00000005ff057e24 */ /* 0x000fe6000f8e00ff */
[----:B------:R-:W2:Y:S02]  /*6f10*/  @!UP0 LDCU UR4, c[0x0][0xa80] ;  /* 0x00015000ff0487ac */ /* 0x000ea40008000800 */
[----:B-1---5:R1:W5:Y:S02]  /*6f20*/  @P3 LDG.E R41, desc[UR8][R4.64] ;  /* 0x0000000804293981 */ /* 0x022364000c1e1900 */
[----:B-12---:R-:W-:Y:S02]  /*6f30*/  @!P3 IMAD.U32 R41, RZ, RZ, UR4 ;  /* 0x00000004ff29be24 */ /* 0x006fe4000f8e00ff */
.L_x_83:
[----:B------:R-:W-:Y:S05]  /*6f40*/  @!P4 BRA `(.L_x_84) ;  /* 0x000000000024c947 */ /* 0x000fea0003800000 */
[----:B----4-:R-:W-:Y:S01]  /*6f50*/  ISETP.NE.U32.AND P3, PT, R74, RZ, PT ;  /* 0x000000ff4a00720c */ /* 0x010fe20003f65070 */
[----:B------:R-:W1:Y:S03]  /*6f60*/  LDCU.64 UR4, c[0x0][0x358] ;  /* 0x00006b00ff0477ac */ /* 0x000e660008000a00 */
[----:B------:R-:W-:Y:S11]  /*6f70*/  ISETP.NE.AND.EX P3, PT, R75, RZ, PT, P3 ;  /* 0x000000ff4b00720c */ /* 0x000ff60003f65330 */
[----:B------:R-:W-:Y:S02]  /*6f80*/  @!UPT UIADD3 URZ, UPT, UPT, URZ, URZ, URZ ;  /* 0x000000fffffff290 */ /* 0x000fe4000fffe0ff */
[----:B------:R-:W2:Y:S01]  /*6f90*/  @P3 LDC.64 R4, c[0x0][0xaa8] ;  /* 0x0002aa00ff043b82 */ /* 0x000ea20000000a00 */
[----:B------:R-:W-:Y:S04]  /*6fa0*/  @P3 IMAD R0, R76, UR36, RZ ;  /* 0x000000244c003c24 */ /* 0x000fe8000f8e02ff */
[----:B--2---:R-:W-:Y:S05]  /*6fb0*/  @P3 IMAD.WIDE R4, R0, 0x4, R4 ;  /* 0x0000000400043825 */ /* 0x004fea00078e0204 */
[----:B-1---5:R1:W5:Y:S02]  /*6fc0*/  @P3 LDG.E R36, desc[UR4][R4.64] ;  /* 0x0000000404243981 */ /* 0x022364000c1e1900 */
[----:B-1----:R-:W2:Y:S02]  /*6fd0*/  @!P3 LDC R36, c[0x0][0xaa0] ;  /* 0x0002a800ff24bb82 */ /* 0x002ea40000000800 */
.L_x_84:
[----:B-----5:R-:W-:Y:S01]  /*6fe0*/  FSETP.NEU.AND P3, PT, R41, RZ, PT ;  /* 0x000000ff2900720b */ /* 0x020fe20003f6d000 */
[----:B------:R-:W-:Y:S01]  /*6ff0*/  ULOP3.LUT UR4, UR56, 0x1, URZ, 0x3c, !UPT ;  /* 0x0000000138047892 */ /* 0x000fe2000f8e3cff */
[----:B------:R-:W-:Y:S01]  /*7000*/  SEL R6, RZ, 0xffffffff, P2 ;  /* 0xffffffffff067807 */ /* 0x000fe20001000000 */
[----:B------:R-:W-:Y:S01]  /*7010*/  IMAD.U32 R104, RZ, RZ, UR52 ;  /* 0x00000034ff687e24 */ /* 0x000fe2000f8e00ff */
[C---:B------:R-:W-:Y:S01]  /*7020*/  @P1 LOP3.LUT P2, RZ, R79.reuse, 0xff, RZ, 0xc0, !PT ;  /* 0x000000ff4fff1812 */ /* 0x040fe2000784c0ff */
[----:B------:R-:W-:Y:S01]  /*7030*/  IMAD.SHL.U32 R99, R90, 0x4, RZ ;  /* 0x000000045a637824 */ /* 0x000fe200078e00ff */
[----:B------:R-:W-:Y:S01]  /*7040*/  @P1 SEL R5, RZ, 0xffffffff, P3 ;  /* 0xffffffffff051807 */ /* 0x000fe20001800000 */
[----:B------:R-:W-:Y:S01]  /*7050*/  IMAD.U32 R102, RZ, RZ, UR4 ;  /* 0x00000004ff667e24 */ /* 0x000fe2000f8e00ff */
[----:B------:R-:W-:Y:S01]  /*7060*/  LOP3.LUT P4, R87, R79, 0xff, RZ, 0xc0, !PT ;  /* 0x000000ff4f577812 */ /* 0x000fe2000788c0ff */
[----:B------:R-:W-:Y:S01]  /*7070*/  IMAD.SHL.U32 R104, R104, 0x4000, RZ ;  /* 0x0000400068687824 */ /* 0x000fe200078e00ff */
[----:B------:R-:W-:Y:S01]  /*7080*/  @P0 SEL R5, R6, R5, !P2 ;  /* 0x0000000506050207 */ /* 0x000fe20005000000 */
[----:B------:R-:W-:Y:S01]  /*7090*/  IMAD.U32 R3, RZ, RZ, UR37 ;  /* 0x00000025ff037e24 */ /* 0x000fe2000f8e00ff */
[----:B------:R-:W-:Y:S01]  /*70a0*/  PLOP3.LUT P0, PT, PT, PT, UP1, 0x80, 0x8 ;  /* 0x000000000008781c */ /* 0x000fe20003f0f018 */
[----:B------:R-:W-:Y:S01]  /*70b0*/  IMAD.IADD R107, R91, 0x1, R104 ;  /* 0x000000015b6b7824 */ /* 0x000fe200078e0268 */
[----:B------:R-:W-:Y:S01]  /*70c0*/  @P1 LOP3.LUT R5, R5, 0x1, RZ, 0xc0, !PT ;  /* 0x0000000105051812 */ /* 0x000fe200078ec0ff */
[----:B------:R-:W-:Y:S01]  /*70d0*/  IMAD.SHL.U32 R98, R92, 0x4, RZ ;  /* 0x000000045c627824 */ /* 0x000fe200078e00ff */
[----:B------:R-:W-:Y:S01]  /*70e0*/  BSSY B1, `(.L_x_85) ;  /* 0x000006a000017945 */ /* 0x000fe20003800000 */
[----:B------:R-:W-:Y:S01]  /*70f0*/  IMAD.IADD R105, R107, 0x1, R99 ;  /* 0x000000016b697824 */ /* 0x000fe200078e0263 */
[----:B------:R-:W-:Y:S01]  /*7100*/  ISETP.NE.U32.OR P5, PT, R5, 0x1, !P1 ;  /* 0x000000010500780c */ /* 0x000fe20004fa5470 */
[----:B------:R-:W-:Y:S01]  /*7110*/  IMAD.U32 R5, RZ, RZ, UR52 ;  /* 0x00000034ff057e24 */ /* 0x000fe2000f8e00ff */
[----:B------:R-:W-:Y:S01]  /*7120*/  CS2R R70, SRZ ;  /* 0x0000000000467805 */ /* 0x000fe2000001ff00 */
[----:B------:R-:W-:Y:S01]  /*7130*/  IMAD.MOV.U32 R101, RZ, RZ, 0x1 ;  /* 0x00000001ff657424 */ /* 0x000fe200078e00ff */
[----:B------:R-:W-:Y:S01]  /*7140*/  P2R R97, PR, RZ, 0x20 ;  /* 0x00000020ff617803 */ /* 0x000fe20000000000 */
[----:B------:R-:W-:Y:S01]  /*7150*/  IMAD.MOV.U32 R72, RZ, RZ, RZ ;  /* 0x000000ffff487224 */ /* 0x000fe200078e00ff */
[----:B------:R-:W-:Y:S01]  /*7160*/  LEA R4, R5, UR47, 0x3 ;  /* 0x0000002f05047c11 */ /* 0x000fe2000f8e18ff */
[----:B------:R-:W-:Y:S01]  /*7170*/  IMAD.U32 R5, RZ, RZ, UR37 ;  /* 0x00000025ff057e24 */ /* 0x000fe2000f8e00ff */
[----:B------:R-:W-:Y:S02]  /*7180*/  CS2R R68, SRZ ;  /* 0x0000000000447805 */ /* 0x000fe4000001ff00 */
[----:B------:R-:W-:Y:S02]  /*7190*/  CS2R R66, SRZ ;  /* 0x0000000000427805 */ /* 0x000fe4000001ff00 */
[----:B------:R-:W-:Y:S02]  /*71a0*/  CS2R R64, SRZ ;  /* 0x0000000000407805 */ /* 0x000fe4000001ff00 */
[----:B------:R-:W-:Y:S02]  /*71b0*/  CS2R R62, SRZ ;  /* 0x00000000003e7805 */ /* 0x000fe4000001ff00 */
[----:B------:R-:W-:Y:S02]  /*71c0*/  SHF.L.U32 R0, R5, 0x1f, RZ ;  /* 0x0000001f05007819 */ /* 0x000fe400000006ff */
[----:B------:R-:W-:Y:S02]  /*71d0*/  CS2R R60, SRZ ;  /* 0x00000000003c7805 */ /* 0x000fe4000001ff00 */
[----:B------:R-:W-:Y:S02]  /*71e0*/  @P5 SHF.L.U32 R7, R102, 0x1f, RZ ;  /* 0x0000001f66075819 */ /* 0x000fe400000006ff */
[----:B------:R-:W-:Y:S02]  /*71f0*/  CS2R R58, SRZ ;  /* 0x00000000003a7805 */ /* 0x000fe4000001ff00 */
[----:B------:R-:W-:Y:S02]  /*7200*/  SEL R5, RZ, 0xffffffff, P3 ;  /* 0xffffffffff057807 */ /* 0x000fe40001800000 */
[----:B------:R-:W-:Y:S01]  /*7210*/  CS2R R56, SRZ ;  /* 0x0000000000387805 */ /* 0x000fe2000001ff00 */
[----:B------:R-:W1:Y:S01]  /*7220*/  @P5 SYNCS.PHASECHK.TRANS64.TRYWAIT P2, [R4+URZ+0x20], R7 ;  /* 0x00002007040055a7 */ /* 0x000e6200080411ff */
[----:B------:R-:W-:Y:S02]  /*7230*/  CS2R R54, SRZ ;  /* 0x0000000000367805 */ /* 0x000fe4000001ff00 */
[----:B------:R-:W-:Y:S02]  /*7240*/  @P0 SEL R5, R6, R5, !P4 ;  /* 0x0000000506050207 */ /* 0x000fe40006000000 */
[----:B------:R-:W-:Y:S02]  /*7250*/  CS2R R52, SRZ ;  /* 0x0000000000347805 */ /* 0x000fe4000001ff00 */
[----:B------:R-:W-:Y:S02]  /*7260*/  ISETP.NE.AND P0, PT, RZ, UR37, PT ;  /* 0x00000025ff007c0c */ /* 0x000fe4000bf05270 */
[----:B------:R-:W-:Y:S02]  /*7270*/  CS2R R50, SRZ ;  /* 0x0000000000327805 */ /* 0x000fe4000001ff00 */
[----:B------:R-:W-:Y:S02]  /*7280*/  LOP3.LUT R5, R5, 0x1, RZ, 0xc0, !PT ;  /* 0x0000000105057812 */ /* 0x000fe400078ec0ff */
[----:B------:R-:W-:Y:S02]  /*7290*/  CS2R R48, SRZ ;  /* 0x0000000000307805 */ /* 0x000fe4000001ff00 */
[----:B------:R-:W-:Y:S02]  /*72a0*/  CS2R R46, SRZ ;  /* 0x00000000002e7805 */ /* 0x000fe4000001ff00 */
[----:B------:R-:W-:Y:S02]  /*72b0*/  CS2R R44, SRZ ;  /* 0x00000000002c7805 */ /* 0x000fe4000001ff00 */
[----:B------:R-:W-:Y:S02]  /*72c0*/  ISETP.NE.U32.AND P3, PT, R5, 0x1, PT ;  /* 0x000000010500780c */ /* 0x000fe40003f65070 */
[----:B------:R-:W-:Y:S01]  /*72d0*/  CS2R R42, SRZ ;  /* 0x00000000002a7805 */ /* 0x000fe2000001ff00 */
[----:B------:R-:W-:Y:S01]  /*72e0*/  IMAD.MOV.U32 R40, RZ, RZ, RZ ;  /* 0x000000ffff287224 */ /* 0x000fe200078e00ff */
[----:B------:R-:W-:Y:S01]  /*72f0*/  SEL R38, RZ, 0xe0, P0 ;  /* 0x000000e0ff267807 */ /* 0x000fe20000000000 */
[----:B------:R-:W-:Y:S01]  /*7300*/  IMAD.U32 R100, RZ, RZ, UR52 ;  /* 0x00000034ff647e24 */ /* 0x000fe2000f8e00ff */
[----:B------:R-:W-:Y:S01]  /*7310*/  P2R R103, PR, RZ, 0x8 ;  /* 0x00000008ff677803 */ /* 0x000fe20000000000 */
[----:B------:R3:W2:Y:S01]  /*7320*/  SYNCS.PHASECHK.TRANS64.TRYWAIT P1, [UR47+0x80], R0 ;  /* 0x00008000ff0075a7 */ /* 0x0006a2000802112f */
[----:B------:R-:W-:Y:S02]  /*7330*/  IMAD R37, R3, 0xe0, R2 ;  /* 0x000000e003257824 */ /* 0x000fe400078e0202 */
[----:B------:R-:W-:Y:S02]  /*7340*/  IMAD.IADD R108, R107, 0x1, R98 ;  /* 0x000000016b6c7824 */ /* 0x000fe400078e0262 */
[----:B------:R-:W-:Y:S01]  /*7350*/  IMAD.IADD R106, R98, 0x1, R105 ;  /* 0x00000001626a7824 */ /* 0x000fe200078e0269 */
[----:B-1----:R-:W-:Y:S01]  /*7360*/  @P5 SEL R101, RZ, 0x1, !P2 ;  /* 0x00000001ff655807 */ /* 0x002fe20005000000 */
[----:B---3--:R-:W-:Y:S06]  /*7370*/  @!P5 BRA `(.L_x_86) ;  /* 0x000000040000d947 */ /* 0x008fec0003800000 */
[----:B------:R-:W-:Y:S01]  /*7380*/  HFMA2 R42, -RZ, RZ, 0, 0 ;  /* 0x00000000ff2a7431 */ /* 0x000fe200000001ff */
[----:B------:R-:W-:Y:S01]  /*7390*/  ISETP.NE.AND P0, PT, R101, RZ, PT ;  /* 0x000000ff6500720c */ /* 0x000fe20003f05270 */
[----:B------:R-:W-:Y:S01]  /*73a0*/  IMAD.MOV.U32 R40, RZ, RZ, RZ ;  /* 0x000000ffff287224 */ /* 0x000fe200078e00ff */
[----:B------:R-:W-:Y:S11]  /*73b0*/  BSSY B0, `(.L_x_87) ;  /* 0x0000005000007945 */ /* 0x000ff60003800000 */
[----:B------:R-:W-:Y:S05]  /*73c0*/  @P0 BRA `(.L_x_88) ;  /* 0x00000000000c0947 */ /* 0x000fea0003800000 */
[----:B------:R-:W-:Y:S04]  /*73d0*/  SHF.L.U32 R3, R102, 0x1f, RZ ;  /* 0x0000001f66037819 */ /* 0x000fe800000006ff */
[----:B------:R-:W1:Y:S02]  /*73e0*/  SYNCS.PHASECHK.TRANS64.TRYWAIT P0, [R4+URZ+0x20], R3 ;  /* 0x00002003040075a7 */ /* 0x000e6400080011ff */
[----:B-1----:R-:W-:Y:S05]  /*73f0*/  @!P0 BRA `(.L_x_89) ;  /* 0x0000008400588947 */ /* 0x002fea0003800000 */
.L_x_88:
[----:B------:R-:W-:Y:S05]  /*7400*/  BSYNC B0 ;  /* 0x0000000000007941 */ /* 0x000fea0003800000 */
.L_x_87:
[----:B------:R-:W-:Y:S01]  /*7410*/  ISETP.NE.AND P0, PT, R103, RZ, PT ;  /* 0x000000ff6700720c */ /* 0x000fe20003f05270 */
[----:B------:R-:W-:Y:S01]  /*7420*/  IMAD.MOV.U32 R43, RZ, RZ, RZ ;  /* 0x000000ffff2b7224 */ /* 0x000fe200078e00ff */
[----:B------:R-:W-:Y:S02]  /*7430*/  CS2R R44, SRZ ;  /* 0x00000000002c7805 */ /* 0x000fe4000001ff00 */
        /* <DEDUP_REMOVED lines=9> */
[----:B------:R-:W-:Y:S01]  /*74d0*/  CS2R R64, SRZ ;  /* 0x0000000000407805 */ /* 0x000fe2000001ff00 */
[----:B------:R3:W1:Y:S01]  /*74e0*/  @P0 LDS R40, [R107] ;  /* 0x000000006b280984 */ /* 0x0006620000000800 */
[----:B------:R-:W-:Y:S02]  /*74f0*/  CS2R R66, SRZ ;  /* 0x0000000000427805 */ /* 0x000fe4000001ff00 */
[----:B------:R-:W-:Y:S02]  /*7500*/  CS2R R68, SRZ ;  /* 0x0000000000447805 */ /* 0x000fe4000001ff00 */
[----:B------:R-:W-:Y:S01]  /*7510*/  CS2R R70, SRZ ;  /* 0x0000000000467805 */ /* 0x000fe2000001ff00 */
[----:B------:R3:W1:Y:S01]  /*7520*/  @P0 LDS R42, [R108] ;  /* 0x000000006c2a0984 */ /* 0x0006620000000800 */
[----:B------:R-:W-:Y:S01]  /*7530*/  IMAD.MOV.U32 R72, RZ, RZ, RZ ;  /* 0x000000ffff487224 */ /* 0x000fe200078e00ff */
[----:B------:R-:W-:Y:S02]  /*7540*/  UIADD3 UR4, UPT, UPT, UR52, 0x1, URZ ;  /* 0x0000000134047890 */ /* 0x000fe4000fffe0ff */
[----:B------:R3:W1:Y:S02]  /*7550*/  @P0 LDS R43, [R105] ;  /* 0x00000000692b0984 */ /* 0x0006640000000800 */
[----:B------:R-:W-:Y:S02]  /*7560*/  UISETP.NE.AND UP0, UPT, UR4, 0x3, UPT ;  /* 0x000000030400788c */ /* 0x000fe4000bf05270 */
[----:B------:R3:W1:Y:S02]  /*7570*/  @P0 LDS R44, [R106] ;  /* 0x000000006a2c0984 */ /* 0x0006640000000800 */
[----:B------:R-:W-:Y:S02]  /*7580*/  USEL UR5, URZ, 0x1, UP0 ;  /* 0x00000001ff057887 */ /* 0x000fe40008000000 */
[----:B------:R3:W1:Y:S01]  /*7590*/  @P0 LDS R45, [R107+0x200] ;  /* 0x000200006b2d0984 */ /* 0x0006620000000800 */
[----:B------:R-:W-:Y:S03]  /*75a0*/  USEL UR4, UR4, URZ, UP0 ;  /* 0x000000ff04047287 */ /* 0x000fe60008000000 */
[----:B------:R3:W1:Y:S01]  /*75b0*/  @P0 LDS R46, [R108+0x200] ;  /* 0x000200006c2e0984 */ /* 0x0006620000000800 */
[----:B------:R-:W-:Y:S02]  /*75c0*/  LOP3.LUT R102, R102, UR5, RZ, 0x3c, !PT ;  /* 0x0000000566667c12 */ /* 0x000fe4000f8e3cff */
[----:B------:R-:W-:Y:S01]  /*75d0*/  IMAD.U32 R100, RZ, RZ, UR4 ;  /* 0x00000004ff647e24 */ /* 0x000fe2000f8e00ff */
[----:B------:R3:W1:Y:S04]  /*75e0*/  @P0 LDS R47, [R105+0x200] ;  /* 0x00020000692f0984 */ /* 0x0006680000000800 */
        /* <DEDUP_REMOVED lines=24> */
[----:B------:R3:W1:Y:S02]  /*7770*/  @P0 LDS R72, [R106+0xe00] ;  /* 0x000e00006a480984 */ /* 0x0006640000000800 */
.L_x_86:
[----:B------:R-:W-:Y:S05]  /*7780*/  BSYNC B1 ;  /* 0x0000000000017941 */ /* 0x000fea0003800000 */
.L_x_85:
[----:B------:R-:W-:Y:S05]  /*7790*/  IMAD.IADD R39, R37, 0x1, R38 ;  /* 0x0000000125277824 */ /* 0x000fea00078e0226 */
[----:B-1----:R-:W-:Y:S04]  /*77a0*/  SHF.R.U32.HI R3, RZ, 0x15, R39 ;  /* 0x00000015ff037819 */ /* 0x002fe80000011627 */
[----:B------:R-:W-:Y:S01]  /*77b0*/  LOP3.LUT P0, RZ, R3, 0x3, R80, 0x48, !PT ;  /* 0x0000000303ff7812 */ /* 0x000fe20007804850 */
[----:B------:R-:W-:Y:S01]  /*77c0*/  @!UPT UIADD3 URZ, UPT, UPT, URZ, URZ, URZ ;  /* 0x000000fffffff290 */ /* 0x000fe2000fffe0ff */
[----:B--2---:R-:W-:Y:S11]  /*77d0*/  @P1 BRA `(.L_x_90) ;  /* 0x0000000000081947 */ /* 0x004ff60003800000 */
[----:B------:R-:W1:Y:S02]  /*77e0*/  SYNCS.PHASECHK.TRANS64.TRYWAIT P1, [UR47+0x80], R0 ;  /* 0x00008000ff0075a7 */ /* 0x000e64000802112f */
[----:B-1----:R-:W-:Y:S05]  /*77f0*/  @!P1 BRA `(.L_x_91) ;  /* 0x00000080006c9947 */ /* 0x002fea0003800000 */
.L_x_90:
[----:B------:R-:W-:Y:S05]  /*7800*/  @!P0 BRA `(.L_x_92) ;  /* 0x0000000000408947 */ /* 0x000fea0003800000 */
[----:B------:R-:W2:Y:S01]  /*7810*/  LDCU.64 UR8, c[0x4][0x70] ;  /* 0x01000e00ff0877ac */ /* 0x000ea20008000a00 */
[----:B------:R-:W-:Y:S01]  /*7820*/  MOV R15, 0x0 ;  /* 0x00000000000f7802 */ /* 0x000fe20000000f00 */
[----:B------:R-:W-:Y:S02]  /*7830*/  HFMA2 R12, -RZ, RZ, 0, 5.9604644775390625e-08 ;  /* 0x00000001ff0c7431 */ /* 0x000fe400000001ff */
[----:B------:R-:W-:Y:S02]  /*7840*/  IMAD.MOV.U32 R8, RZ, RZ, 0x192 ;  /* 0x00000192ff087424 */ /* 0x000fe400078e00ff */
[----:B------:R-:W-:Y:S01]  /*7850*/  IMAD.MOV.U32 R13, RZ, RZ, RZ ;  /* 0x000000ffff0d7224 */ /* 0x000fe200078e00ff */
[----:B------:R-:W5:Y:S01]  /*7860*/  LDCU.64 UR6, c[0x4][0x78] ;  /* 0x01000f00ff0677ac */ /* 0x000f620008000a00 */
[----:B------:R-:W1:Y:S01]  /*7870*/  LDC.64 R14, c[0x4][R15] ;  /* 0x010000000f0e7b82 */ /* 0x000e620000000a00 */
[----:B------:R-:W3:Y:S01]  /*7880*/  LDCU.64 UR4, c[0x4][0x10] ;  /* 0x01000200ff0477ac */ /* 0x000ee20008000a00 */
[----:B--2---:R-:W-:Y:S01]  /*7890*/  MOV R5, UR9 ;  /* 0x0000000900057c02 */ /* 0x004fe20008000f00 */
[----:B------:R-:W-:Y:S01]  /*78a0*/  IMAD.U32 R4, RZ, RZ, UR8 ;  /* 0x00000008ff047e24 */ /* 0x000fe2000f8e00ff */
[----:B-----5:R-:W-:Y:S01]  /*78b0*/  MOV R7, UR7 ;  /* 0x0000000700077c02 */ /* 0x020fe20008000f00 */
[----:B------:R-:W-:Y:S01]  /*78c0*/  IMAD.U32 R6, RZ, RZ, UR6 ;  /* 0x00000006ff067e24 */ /* 0x000fe2000f8e00ff */
[----:B---3--:R-:W-:Y:S01]  /*78d0*/  MOV R11, UR5 ;  /* 0x00000005000b7c02 */ /* 0x008fe20008000f00 */
[----:B------:R-:W-:Y:S02]  /*78e0*/  IMAD.U32 R10, RZ, RZ, UR4 ;  /* 0x00000004ff0a7e24 */ /* 0x000fe4000f8e00ff */
[----:B------:R-:W-:Y:S07]  /*78f0*/  LEPC R20, `(.L_x_92) ;  /* 0x000000001014794e */ /* 0x000fee0000000000 */
[----:B-1--4-:R-:W-:Y:S05]  /*7900*/  CALL.ABS.NOINC R14 ;  /* 0x000000000e007343 */ /* 0x012fea0003c00000 */
.L_x_92:
[----:B------:R-:W-:Y:S05]  /*7910*/  WARPSYNC.ALL ;  /* 0x0000000000007948 */ /* 0x000fea0003800000 */
[----:B------:R-:W-:Y:S01]  /*7920*/  R2UR UR4, R39 ;  /* 0x00000000270472ca */ /* 0x000fe200000e0000 */
[----:B------:R-:W-:Y:S01]  /*7930*/  BSSY.RECONVERGENT B0, `(.L_x_93) ;  /* 0x0000088000007945 */ /* 0x000fe20003800200 */
[----:B------:R-:W-:Y:S11]  /*7940*/  ISETP.NE.AND P0, PT, R93, RZ, PT ;  /* 0x000000ff5d00720c */ /* 0x000ff60003f05270 */
[----:B------:R-:W2:Y:S01]  /*7950*/  LDTM.x32 R4, tmem[UR4] ;  /* 0x00000004000479ee */ /* 0x000ea200082c0000 */
[----:B------:R-:W-:Y:S01]  /*7960*/  UIADD3 UR4, UPT, UPT, UR47, 0x88, URZ ;  /* 0x000000882f047890 */ /* 0x000fe2000fffe0ff */
[----:B------:R-:W-:Y:S03]  /*7970*/  NOP ;  /* 0x0000000000007918 */ /* 0x000fe60000000000 */
[----:B------:R-:W-:Y:S09]  /*7980*/  UPRMT UR4, UR40, 0x654, UR4 ;  /* 0x0000065428047896 */ /* 0x000ff20008000004 */
[----:B--2---:R-:W-:Y:S01]  /*7990*/  SYNCS.ARRIVE.TRANS64.RED.A1T0 RZ, [UR4], RZ ;  /* 0x000000ffffff79a7 */ /* 0x004fe20008100404 */
[C---:B------:R-:W-:Y:S01]  /*79a0*/  FMUL R4, R36.reuse, R4 ;  /* 0x0000000424047220 */ /* 0x040fe20000400000 */
[C---:B------:R-:W-:Y:S01]  /*79b0*/  FMUL R5, R36.reuse, R5 ;  /* 0x0000000524057220 */ /* 0x040fe20000400000 */
[C---:B------:R-:W-:Y:S01]  /*79c0*/  FMUL R6, R36.reuse, R6 ;  /* 0x0000000624067220 */ /* 0x040fe20000400000 */
[C---:B------:R-:W-:Y:S01]  /*79d0*/  FMUL R7, R36.reuse, R7 ;  /* 0x0000000724077220 */ /* 0x040fe20000400000 */
[C---:B------:R-:W-:Y:S01]  /*79e0*/  FFMA R4, R41.reuse, R40, R4 ;  /* 0x0000002829047223 */ /* 0x040fe20000000004 */
[C---:B------:R-:W-:Y:S01]  /*79f0*/  FFMA R5, R41.reuse, R42, R5 ;  /* 0x0000002a29057223 */ /* 0x040fe20000000005 */
[C---:B------:R-:W-:Y:S01]  /*7a00*/  FFMA R6, R41.reuse, R43, R6 ;  /* 0x0000002b29067223 */ /* 0x040fe20000000006 */
[C---:B------:R-:W-:Y:S01]  /*7a10*/  FFMA R7, R41.reuse, R44, R7 ;  /* 0x0000002c29077223 */ /* 0x040fe20000000007 */
[C---:B------:R-:W-:Y:S01]  /*7a20*/  FMUL R8, R36.reuse, R8 ;  /* 0x0000000824087220 */ /* 0x040fe20000400000 */
[----:B------:R2:W-:Y:S01]  /*7a30*/  STS [R107], R4 ;  /* 0x000000046b007388 */ /* 0x0005e20000000800 */
[C---:B------:R-:W-:Y:S01]  /*7a40*/  FMUL R9, R36.reuse, R9 ;  /* 0x0000000924097220 */ /* 0x040fe20000400000 */
[C---:B------:R-:W-:Y:S01]  /*7a50*/  FMUL R10, R36.reuse, R10 ;  /* 0x0000000a240a7220 */ /* 0x040fe20000400000 */
[C---:B------:R-:W-:Y:S01]  /*7a60*/  FFMA R8, R41.reuse, R45, R8 ;  /* 0x0000002d29087223 */ /* 0x040fe20000000008 */
[----:B------:R2:W-:Y:S01]  /*7a70*/  STS [R108], R5 ;  /* 0x000000056c007388 */ /* 0x0005e20000000800 */
        /* <DEDUP_REMOVED lines=11> */
[----:B------:R2:W-:Y:S01]  /*7b30*/  STS [R107+0x200], R8 ;  /* 0x000200086b007388 */ /* 0x0005e20000000800 */
[C---:B------:R-:W-:Y:S01]  /*7b40*/  FMUL R15, R36.reuse, R15 ;  /* 0x0000000f240f7220 */ /* 0x040fe20000400000 */
[C---:B------:R-:W-:Y:S01]  /*7b50*/  FMUL R16, R36.reuse, R16 ;  /* 0x0000001024107220 */ /* 0x040fe20000400000 */
[C---:B------:R-:W-:Y:S01]  /*7b60*/  FFMA R14, R41.reuse, R51, R14 ;  /* 0x00000033290e7223 */ /* 0x040fe2000000000e */
[----:B------:R2:W-:Y:S01]  /*7b70*/  STS [R108+0x200], R9 ;  /* 0x000200096c007388 */ /* 0x0005e20000000800 */
        /* <DEDUP_REMOVED lines=50> */
[----:B------:R-:W-:Y:S01]  /*7ea0*/  FMUL R35, R36, R35 ;  /* 0x0000002324237220 */ /* 0x000fe20000400000 */
[----:B------:R2:W-:Y:S03]  /*7eb0*/  STS [R105+0x800], R22 ;  /* 0x0008001669007388 */ /* 0x0005e60000000800 */
[----:B------:R-:W-:Y:S01]  /*7ec0*/  FFMA R35, R41, R72, R35 ;  /* 0x0000004829237223 */ /* 0x000fe20000000023 */
[----:B------:R2:W-:Y:S04]  /*7ed0*/  STS [R106+0x800], R23 ;  /* 0x000800176a007388 */ /* 0x0005e80000000800 */
        /* <DEDUP_REMOVED lines=11> */
[----:B------:R2:W-:Y:S01]  /*7f90*/  STS [R106+0xe00], R35 ;  /* 0x000e00236a007388 */ /* 0x0005e20000000800 */
[----:B------:R-:W-:Y:S01]  /*7fa0*/  @!PT LDS RZ, [RZ] ;  /* 0x00000000fffff984 */ /* 0x000fe20000000800 */
[----:B------:R-:W-:Y:S01]  /*7fb0*/  @!PT LDS RZ, [RZ] ;  /* 0x00000000fffff984 */ /* 0x000fe20000000800 */
[----:B------:R-:W-:Y:S01]  /*7fc0*/  @!PT LDS RZ, [RZ] ;  /* 0x00000000fffff984 */ /* 0x000fe20000000800 */
[----:B------:R-:W-:Y:S01]  /*7fd0*/  @!PT LDS RZ, [RZ] ;  /* 0x00000000fffff984 */ /* 0x000fe20000000800 */
[----:B------:R5:W-:Y:S06]  /*7fe0*/  MEMBAR.ALL.CTA ;  /* 0x0000000000007992 */ /* 0x000bec0000008000 */
[----:B-----5:R-:W5:Y:S02]  /*7ff0*/  FENCE.VIEW.ASYNC.S ;  /* 0x00000000000073c6 */ /* 0x020f640000000000 */
[----:B-----5:R-:W-:Y:S06]  /*8000*/  BAR.SYNC.DEFER_BLOCKING 0x1, 0x80 ;  /* 0x0042000000007b1d */ /* 0x020fec0000010000 */
[----:B------:R-:W-:Y:S05]  /*8010*/  @P0 BRA `(.L_x_94) ;  /* 0x0000000000640947 */ /* 0x000fea0003800000 */
[----:B------:R-:W-:Y:S01]  /*8020*/  R2UR UR6, R104 ;  /* 0x00000000680672ca */ /* 0x000fe200000e0000 */
[----:B------:R-:W-:Y:S01]  /*8030*/  UIADD3 UR4, UP0, UPT, UR58, 0x880, URZ ;  /* 0x000008803a047890 */ /* 0x000fe2000ff1e0ff */
[----:B------:R-:W-:Y:S01]  /*8040*/  R2UR UR7, R38 ;  /* 0x00000000260772ca */ /* 0x000fe200000e0000 */
[----:B------:R-:W-:Y:S01]  /*8050*/  UMOV UR51, UR36 ;  /* 0x0000002400337c82 */ /* 0x000fe20008000000 */
[----:B------:R-:W-:Y:S02]  /*8060*/  UIADD3 UR17, UPT, UPT, UR49, 0x20, URZ ;  /* 0x0000002031117890 */ /* 0x000fe4000fffe0ff */
[----:B------:R-:W-:Y:S01]  /*8070*/  UIADD3.X UR5, UPT, UPT, URZ, UR59, URZ, UP0, !UPT ;  /* 0x0000003bff057290 */ /* 0x000fe200087fe4ff */
[----:B------:R-:W-:Y:S01]  /*8080*/  UMOV UR19, UR36 ;  /* 0x0000002400137c82 */ /* 0x000fe20008000000 */
[----:B------:R-:W-:Y:S01]  /*8090*/  UIADD3 UR13, UPT, UPT, UR49, 0x40, URZ ;  /* 0x00000040310d7890 */ /* 0x000fe2000fffe0ff */
[----:B------:R-:W-:Y:S01]  /*80a0*/  UMOV UR15, UR36 ;  /* 0x00000024000f7c82 */ /* 0x000fe20008000000 */
[----:B------:R-:W-:Y:S03]  /*80b0*/  UIADD3 UR9, UPT, UPT, UR49, 0x60, URZ ;  /* 0x0000006031097890 */ /* 0x000fe6000fffe0ff */
[----:B------:R-:W-:Y:S02]  /*80c0*/  UIADD3 UR6, UPT, UPT, UR47, UR6, URZ ;  /* 0x000000062f067290 */ /* 0x000fe4000fffe0ff */
[----:B------:R-:W-:Y:S02]  /*80d0*/  UIADD3 UR50, UPT, UPT, UR54, UR7, URZ ;  /* 0x0000000736327290 */ /* 0x000fe4000fffe0ff */
[----:B------:R-:W-:Y:S02]  /*80e0*/  UIADD3 UR48, UPT, UPT, UR6, 0x200, URZ ;  /* 0x0000020006307890 */ /* 0x000fe4000fffe0ff */
[----:B------:R-:W-:Y:S02]  /*80f0*/  UIADD3 UR16, UPT, UPT, UR6, 0x1200, URZ ;  /* 0x0000120006107890 */ /* 0x000fe4000fffe0ff */
[----:B------:R-:W-:Y:S01]  /*8100*/  UIADD3 UR12, UPT, UPT, UR6, 0x2200, URZ ;  /* 0x00002200060c7890 */ /* 0x000fe2000fffe0ff */
[----:B------:R-:W-:Y:S01]  /*8110*/  UMOV UR18, UR50 ;  /* 0x0000003200127c82 */ /* 0x000fe20008000000 */
[----:B------:R-:W-:Y:S01]  /*8120*/  UMOV UR14, UR50 ;  /* 0x00000032000e7c82 */ /* 0x000fe20008000000 */
[----:B------:R-:W-:Y:S02]  /*8130*/  UIADD3 UR8, UPT, UPT, UR6, 0x3200, URZ ;  /* 0x0000320006087890 */ /* 0x000fe4000fffe0ff */
[----:B------:R1:W-:Y:S01]  /*8140*/  UTMASTG.3D [UR48], [UR4] ;  /* 0x00000030040073b5 */ /* 0x0003e20008010000 */
[----:B------:R-:W-:Y:S01]  /*8150*/  UMOV UR11, UR36 ;  /* 0x00000024000b7c82 */ /* 0x000fe20008000000 */
[----:B------:R-:W-:Y:S01]  /*8160*/  UMOV UR10, UR50 ;  /* 0x00000032000a7c82 */ /* 0x000fe20008000000 */
[----:B------:R1:W-:Y:S01]  /*8170*/  UTMASTG.3D [UR16], [UR4] ;  /* 0x00000010040073b5 */ /* 0x0003e20008010000 */
[----:B------:R1:W-:Y:S03]  /*8180*/  UTMASTG.3D [UR12], [UR4] ;  /* 0x0000000c040073b5 */ /* 0x0003e60008010000 */
[----:B------:R1:W-:Y:S02]  /*8190*/  UTMASTG.3D [UR8], [UR4] ;  /* 0x00000008040073b5 */ /* 0x0003e40008010000 */
[----:B-1----:R0:W-:Y:S02]  /*81a0*/  UTMACMDFLUSH ;  /* 0x00000000000079b7 */ /* 0x0021e40000000000 */
.L_x_94:
[----:B------:R-:W-:Y:S05]  /*81b0*/  BSYNC.RECONVERGENT B0 ;  /* 0x0000000000007941 */ /* 0x000fea0003800200 */
.L_x_93:
[----:B------:R-:W-:Y:S01]  /*81c0*/  UIADD3 UR48, UPT, UPT, UR52, 0x1, URZ ;  /* 0x0000000134307890 */ /* 0x000fe2000fffe0ff */
[----:B------:R-:W-:Y:S03]  /*81d0*/  BSSY.RECONVERGENT B0, `(.L_x_95) ;  /* 0x0000005000007945 */ /* 0x000fe60003800200 */
[----:B------:R-:W-:Y:S04]  /*81e0*/  UISETP.NE.AND UP0, UPT, UR48, 0x3, UPT ;  /* 0x000000033000788c */ /* 0x000fe8000bf05270 */
[----:B------:R-:W-:Y:S01]  /*81f0*/  USEL UR46, UR48, URZ, UP0 ;  /* 0x000000ff302e7287 */ /* 0x000fe20008000000 */
[----:B------:R-:W-:Y:S11]  /*8200*/  @P0 BRA `(.L_x_96) ;  /* 0x0000000000040947 */ /* 0x000ff60003800000 */
[----:B------:R-:W-:Y:S04]  /*8210*/  DEPBAR.LE SB0, 0x1 ;  /* 0x000080400000791a */ /* 0x000fe80000000000 */
.L_x_96:
[----:B------:R-:W-:Y:S05]  /*8220*/  BSYNC.RECONVERGENT B0 ;  /* 0x0000000000007941 */ /* 0x000fea0003800200 */
.L_x_95:
[----:B------:R-:W-:Y:S01]  /*8230*/  BAR.SYNC.DEFER_BLOCKING 0x1, 0x80 ;  /* 0x0042000000007b1d */ /* 0x000fe20000010000 */
[----:B------:R-:W-:Y:S01]  /*8240*/  ISETP.NE.AND P1, PT, R97, RZ, PT ;  /* 0x000000ff6100720c */ /* 0x000fe20003f25270 */
[----:B------:R-:W-:Y:S01]  /*8250*/  UISETP.NE.AND UP0, UPT, UR55, URZ, UPT ;  /* 0x000000ff3700728c */ /* 0x000fe2000bf05270 */
[----:B--2---:R-:W-:Y:S11]  /*8260*/  LEA R5, R100, UR47, 0x3 ;  /* 0x0000002f64057c11 */ /* 0x004ff6000f8e18ff */
[----:B------:R-:W-:Y:S01]  /*8270*/  @P1 SHF.L.U32 R4, R102, 0x1f, RZ ;  /* 0x0000001f66041819 */ /* 0x000fe200000006ff */
[----:B------:R-:W-:Y:S06]  /*8280*/  BRA.U !UP0, `(.L_x_97) ;  /* 0x0000000108247547 */ /* 0x000fec000b800000 */
[----:B-1----:R-:W1:Y:S01]  /*8290*/  S2R R0, SR_CgaCtaId ;  /* 0x0000000000007919 */ /* 0x002e620000008800 */
[----:B------:R-:W-:Y:S01]  /*82a0*/  IMAD.U32 R3, RZ, RZ, UR53 ;  /* 0x00000035ff037e24 */ /* 0x000fe2000f8e00ff */
[----:B------:R-:W-:Y:S04]  /*82b0*/  UIADD3 UR4, UPT, UPT, UR53, 0x1, URZ ;  /* 0x0000000135047890 */ /* 0x000fe8000fffe0ff */
[----:B------:R-:W-:Y:S01]  /*82c0*/  @P1 LEA R3, R3, UR47, 0x3 ;  /* 0x0000002f03031c11 */ /* 0x000fe2000f8e18ff */
[----:B------:R-:W-:Y:S04]  /*82d0*/  UISETP.NE.AND UP0, UPT, UR4, 0x3, UPT ;  /* 0x000000030400788c */ /* 0x000fe8000bf05270 */
[----:B------:R-:W-:Y:S01]  /*82e0*/  @P1 VIADD R3, R3, 0x38 ;  /* 0x0000003803031836 */ /* 0x000fe20000000000 */
[----:B------:R-:W-:Y:S04]  /*82f0*/  USEL UR53, UR4, URZ, UP0 ;  /* 0x000000ff04357287 */ /* 0x000fe80008000000 */
[----:B-1----:R-:W-:Y:S04]  /*8300*/  @P1 PRMT R0, R0, 0x654, R3 ;  /* 0x0000065400001816 */ /* 0x002fe80000000003 */
[----:B------:R2:W-:Y:S04]  /*8310*/  @P1 SYNCS.ARRIVE.TRANS64.RED.A1T0 RZ, [R0+URZ], RZ ;  /* 0x000000ff00ff19a7 */ /* 0x0005e800081004ff */
.L_x_97:
[----:B------:R-:W5:Y:S01]  /*8320*/  @P1 SYNCS.PHASECHK.TRANS64.TRYWAIT P0, [R5+URZ+0x20], R4 ;  /* 0x00002004050015a7 */ /* 0x000f6200080011ff */
[----:B------:R-:W-:Y:S01]  /*8330*/  UISETP.NE.AND UP0, UPT, UR37, URZ, UPT ;  /* 0x000000ff2500728c */ /* 0x000fe2000bf05270 */
[----:B------:R-:W-:Y:S01]  /*8340*/  BSSY B1, `(.L_x_98) ;  /* 0x0000038000017945 */ /* 0x000fe20003800000 */
[----:B------:R-:W-:Y:S02]  /*8350*/  UMOV UR4, 0xc0 ;  /* 0x000000c000047882 */ /* 0x000fe40000000000 */
[----:B------:R-:W-:Y:S01]  /*8360*/  USEL UR40, UR4, 0x20, !UP0 ;  /* 0x0000002004287887 */ /* 0x000fe2000c000000 */
[----:B-----5:R-:W-:Y:S01]  /*8370*/  @P1 SEL R101, RZ, 0x1, !P0 ;  /* 0x00000001ff651807 */ /* 0x020fe20004000000 */
[----:B------:R-:W-:Y:S10]  /*8380*/  @!P1 BRA `(.L_x_99) ;  /* 0x0000000000cc9947 */ /* 0x000ff40003800000 */
[----:B------:R-:W-:Y:S01]  /*8390*/  ISETP.NE.AND P1, PT, R103, RZ, PT ;  /* 0x000000ff6700720c */ /* 0x000fe20003f25270 */
[----:B------:R-:W-:Y:S01]  /*83a0*/  BSSY B0, `(.L_x_100) ;  /* 0x0000008000007945 */ /* 0x000fe20003800000 */
[----:B------:R-:W-:Y:S11]  /*83b0*/  ISETP.NE.AND P0, PT, R101, RZ, PT ;  /* 0x000000ff6500720c */ /* 0x000ff60003f05270 */
[----:B------:R-:W-:Y:S04]  /*83c0*/  @P1 IMAD R4, R100, 0x4000, R91 ;  /* 0x0000400064041824 */ /* 0x000fe800078e025b */
[----:B-1----:R-:W-:Y:S01]  /*83d0*/  @P1 IMAD.IADD R3, R98, 0x1, R4 ;  /* 0x0000000162031824 */ /* 0x002fe200078e0204 */
[----:B------:R-:W-:Y:S06]  /*83e0*/  @P0 BRA `(.L_x_101) ;  /* 0x00000000000c0947 */ /* 0x000fec0003800000 */
[----:B--2---:R-:W-:Y:S04]  /*83f0*/  SHF.L.U32 R0, R102, 0x1f, RZ ;  /* 0x0000001f66007819 */ /* 0x004fe800000006ff */
[----:B------:R-:W1:Y:S02]  /*8400*/  SYNCS.PHASECHK.TRANS64.TRYWAIT P0, [R5+URZ+0x20], R0 ;  /* 0x00002000050075a7 */ /* 0x000e6400080011ff */
[----:B-1----:R-:W-:Y:S05]  /*8410*/  @!P0 BRA `(.L_x_102) ;  /* 0x00000074007c8947 */ /* 0x002fea0003800000 */
.L_x_101:
[----:B------:R-:W-:Y:S05]  /*8420*/  BSYNC B0 ;  /* 0x0000000000007941 */ /* 0x000fea0003800000 */
.L_x_100:
[----:B------:R-:W-:Y:S01]  /*8430*/  ISETP.NE.AND P0, PT, R103, RZ, PT ;  /* 0x000000ff6700720c */ /* 0x000fe20003f05270 */
[----:B------:R-:W-:Y:S11]  /*8440*/  VIADD R100, R100, 0x1 ;  /* 0x0000000164647836 */ /* 0x000ff60000000000 */
[----:B------:R-:W-:Y:S01]  /*8450*/  @!UPT UIADD3 URZ, UPT, UPT, URZ, URZ, URZ ;  /* 0x000000fffffff290 */ /* 0x000fe2000fffe0ff */
[----:B------:R-:W3:Y:S01]  /*8460*/  @P0 LDS R42, [R3] ;  /* 0x00000000032a0984 */ /* 0x000ee20000000800 */
[----:B-1----:R-:W-:Y:S03]  /*8470*/  @P0 IMAD.IADD R5, R99, 0x1, R4 ;  /* 0x0000000163050824 */ /* 0x002fe600078e0204 */
[----:B------:R-:W1:Y:S01]  /*8480*/  @P0 LDS R46, [R3+0x200] ;  /* 0x00020000032e0984 */ /* 0x000e620000000800 */
[----:B--2---:R-:W-:Y:S03]  /*8490*/  @P0 IMAD.IADD R0, R98, 0x1, R5 ;  /* 0x0000000162000824 */ /* 0x004fe600078e0205 */
[----:B------:R-:W2:Y:S04]  /*84a0*/  @P0 LDS R50, [R3+0x400] ;  /* 0x0004000003320984 */ /* 0x000ea80000000800 */
[----:B------:R-:W1:Y:S04]  /*84b0*/  @P0 LDS R54, [R3+0x600] ;  /* 0x0006000003360984 */ /* 0x000e680000000800 */
[----:B------:R-:W1:Y:S04]  /*84c0*/  @P0 LDS R58, [R3+0x800] ;  /* 0x00080000033a0984 */ /* 0x000e680000000800 */
[----:B------:R-:W1:Y:S04]  /*84d0*/  @P0 LDS R62, [R3+0xa00] ;  /* 0x000a0000033e0984 */ /* 0x000e680000000800 */
[----:B------:R-:W1:Y:S04]  /*84e0*/  @P0 LDS R66, [R3+0xc00] ;  /* 0x000c000003420984 */ /* 0x000e680000000800 */
[----:B------:R5:W1:Y:S04]  /*84f0*/  @P0 LDS R70, [R3+0xe00] ;  /* 0x000e000003460984 */ /* 0x000a680000000800 */
[----:B------:R1:W1:Y:S04]  /*8500*/  @P0 LDS R40, [R4] ;  /* 0x0000000004280984 */ /* 0x0002680000000800 */
[----:B------:R1:W1:Y:S04]  /*8510*/  @P0 LDS R45, [R4+0x200] ;  /* 0x00020000042d0984 */ /* 0x0002680000000800 */
[----:B------:R1:W1:Y:S04]  /*8520*/  @P0 LDS R49, [R4+0x400] ;  /* 0x0004000004310984 */ /* 0x0002680000000800 */
[----:B------:R1:W1:Y:S04]  /*8530*/  @P0 LDS R53, [R4+0x600] ;  /* 0x0006000004350984 */ /* 0x0002680000000800 */
[----:B------:R1:W1:Y:S04]  /*8540*/  @P0 LDS R57, [R4+0x800] ;  /* 0x0008000004390984 */ /* 0x0002680000000800 */
[----:B------:R1:W1:Y:S04]  /*8550*/  @P0 LDS R61, [R4+0xa00] ;  /* 0x000a0000043d0984 */ /* 0x0002680000000800 */
[----:B------:R1:W1:Y:S04]  /*8560*/  @P0 LDS R65, [R4+0xc00] ;  /* 0x000c000004410984 */ /* 0x0002680000000800 */
        /* <DEDUP_REMOVED lines=16> */
[----:B------:R1:W1:Y:S01]  /*8670*/  @P0 LDS R72, [R0+0xe00] ;  /* 0x000e000000480984 */ /* 0x0002620000000800 */
[C---:B------:R-:W-:Y:S04]  /*8680*/  ISETP.NE.AND P0, PT, R100.reuse, 0x3, PT ;  /* 0x000000036400780c */ /* 0x040fe80003f05270 */
[----:B-----5:R-:W-:Y:S02]  /*8690*/  SEL R3, RZ, 0x1, P0 ;  /* 0x00000001ff037807 */ /* 0x020fe40000000000 */
[----:B------:R-:W-:Y:S02]  /*86a0*/  SEL R100, R100, RZ, P0 ;  /* 0x000000ff64647207 */ /* 0x000fe40000000000 */
[----:B--23--:R-:W-:Y:S02]  /*86b0*/  LOP3.LUT R102, R102, R3, RZ, 0x3c, !PT ;  /* 0x0000000366667212 */ /* 0x00cfe400078e3cff */
.L_x_99:
[----:B------:R-:W-:Y:S05]  /*86c0*/  BSYNC B1 ;  /* 0x0000000000017941 */ /* 0x000fea0003800000 */
.L_x_98:
[----:B------:R-:W-:Y:S05]  /*86d0*/  VIADD R38, R37, UR40 ;  /* 0x0000002825267c36 */ /* 0x000fea0008000000 */
[----:B-1----:R-:W-:Y:S04]  /*86e0*/  SHF.R.U32.HI R3, RZ, 0x15, R38 ;  /* 0x00000015ff037819 */ /* 0x002fe80000011626 */
[----:B------:R-:W-:Y:S11]  /*86f0*/  LOP3.LUT P0, RZ, R3, 0x3, R80, 0x48, !PT ;  /* 0x0000000303ff7812 */ /* 0x000ff60007804850 */
[----:B------:R-:W-:Y:S02]  /*8700*/  @!UPT UIADD3 URZ, UPT, UPT, URZ, URZ, URZ ;  /* 0x000000fffffff290 */ /* 0x000fe4000fffe0ff */
[----:B------:R-:W-:Y:S05]  /*8710*/  @!P0 BRA `(.L_x_103) ;  /* 0x0000000000408947 */ /* 0x000fea0003800000 */
[----:B------:R-:W1:Y:S01]  /*8720*/  LDCU.64 UR8, c[0x4][0x70] ;  /* 0x01000e00ff0877ac */ /* 0x000e620008000a00 */
[----:B------:R-:W-:Y:S01]  /*8730*/  MOV R15, 0x0 ;  /* 0x00000000000f7802 */ /* 0x000fe20000000f00 */
[----:B------:R-:W-:Y:S02]  /*8740*/  HFMA2 R12, -RZ, RZ, 0, 5.9604644775390625e-08 ;  /* 0x00000001ff0c7431 */ /* 0x000fe400000001ff */
[----:B------:R-:W-:Y:S02]  /*8750*/  IMAD.MOV.U32 R8, RZ, RZ, 0x192 ;  /* 0x00000192ff087424 */ /* 0x000fe400078e00ff */
[----:B------:R-:W-:Y:S01]  /*8760*/  IMAD.MOV.U32 R13, RZ, RZ, RZ ;  /* 0x000000ffff0d7224 */ /* 0x000fe200078e00ff */
[----:B------:R-:W5:Y:S01]  /*8770*/  LDCU.64 UR6, c[0x4][0x78] ;  /* 0x01000f00ff0677ac */ /* 0x000f620008000a00 */
[----:B------:R-:W2:Y:S01]  /*8780*/  LDC.64 R14, c[0x4][R15] ;  /* 0x010000000f0e7b82 */ /* 0x000ea20000000a00 */
[----:B------:R-:W3:Y:S01]  /*8790*/  LDCU.64 UR4, c[0x4][0x10] ;  /* 0x01000200ff0477ac */ /* 0x000ee20008000a00 */
[----:B-1----:R-:W-:Y:S01]  /*87a0*/  MOV R5, UR9 ;  /* 0x0000000900057c02 */ /* 0x002fe20008000f00 */
[----:B------:R-:W-:Y:S01]  /*87b0*/  IMAD.U32 R4, RZ, RZ, UR8 ;  /* 0x00000008ff047e24 */ /* 0x000fe2000f8e00ff */
[----:B-----5:R-:W-:Y:S01]  /*87c0*/  MOV R7, UR7 ;  /* 0x0000000700077c02 */ /* 0x020fe20008000f00 */
[----:B------:R-:W-:Y:S01]  /*87d0*/  IMAD.U32 R6, RZ, RZ, UR6 ;  /* 0x00000006ff067e24 */ /* 0x000fe2000f8e00ff */
[----:B---3--:R-:W-:Y:S01]  /*87e0*/  MOV R11, UR5 ;  /* 0x00000005000b7c02 */ /* 0x008fe20008000f00 */
[----:B------:R-:W-:Y:S02]  /*87f0*/  IMAD.U32 R10, RZ, RZ, UR4 ;  /* 0x00000004ff0a7e24 */ /* 0x000fe4000f8e00ff */
[----:B------:R-:W-:Y:S07]  /*8800*/  LEPC R20, `(.L_x_103) ;  /* 0x000000001014794e */ /* 0x000fee0000000000 */
[----:B--2-4-:R-:W-:Y:S05]  /*8810*/  CALL.ABS.NOINC R14 ;  /* 0x000000000e007343 */ /* 0x014fea0003c00000 */
.L_x_103:
[----:B------:R-:W-:Y:S01]  /*8820*/  ISETP.NE.AND P0, PT, R93, RZ, PT ;  /* 0x000000ff5d00720c */ /* 0x000fe20003f05270 */
[----:B------:R-:W-:Y:S05]  /*8830*/  WARPSYNC.ALL ;  /* 0x0000000000007948 */ /* 0x000fea0003800000 */
[----:B------:R-:W1:Y:S01]  /*8840*/  S2R R39, SR_CgaCtaId ;  /* 0x0000000000277919 */ /* 0x000e620000008800 */
[----:B------:R-:W-:Y:S01]  /*8850*/  R2UR UR4, R38 ;  /* 0x00000000260472ca */ /* 0x000fe200000e0000 */
[----:B------:R-:W1:Y:S01]  /*8860*/  S2UR UR51, SR_CgaCtaId ;  /* 0x00000000003379c3 */ /* 0x000e620000008800 */
[----:B------:R-:W-:Y:S11]  /*8870*/  BSSY.RECONVERGENT B0, `(.L_x_104) ;  /* 0x0000087000007945 */ /* 0x000ff60003800200 */
[----:B------:R-:W5:Y:S01]  /*8880*/  LDTM.x32 R4, tmem[UR4] ;  /* 0x00000004000479ee */ /* 0x000f6200082c0000 */
[----:B------:R-:W-:Y:S06]  /*8890*/  USHF.L.U32 UR4, UR46, 0xe, URZ ;  /* 0x0000000e2e047899 */ /* 0x000fec00080006ff */
[----:B--2---:R-:W-:Y:S04]  /*88a0*/  IADD3 R0, PT, PT, R91, UR4, RZ ;  /* 0x000000045b007c10 */ /* 0x004fe8000fffe0ff */
[CC--:B------:R-:W-:Y:S02]  /*88b0*/  IADD3 R104, PT, PT, R98.reuse, R0.reuse, RZ ;  /* 0x0000000062687210 */ /* 0x0c0fe40007ffe0ff */
[----:B------:R-:W-:Y:S04]  /*88c0*/  IADD3 R3, PT, PT, R99, R0, RZ ;  /* 0x0000000063037210 */ /* 0x000fe80007ffe0ff */
[----:B------:R-:W-:Y:S01]  /*88d0*/  IADD3 R0, PT, PT, R98, R3, RZ ;  /* 0x0000000362007210 */ /* 0x000fe20007ffe0ff */
[C---:B-----5:R-:W-:Y:S01]  /*88e0*/  FMUL R4, R36.reuse, R4 ;  /* 0x0000000424047220 */ /* 0x060fe20000400000 */
        /* <DEDUP_REMOVED lines=8> */
[----:B------:R2:W-:Y:S01]  /*8970*/  STS [R91+UR4], R4 ;  /* 0x000000045b007988 */ /* 0x0005e20008000804 */
        /* <DEDUP_REMOVED lines=15> */
[----:B------:R2:W-:Y:S01]  /*8a70*/  STS [R91+UR4+0x200], R8 ;  /* 0x000200085b007988 */ /* 0x0005e20008000804 */
        /* <DEDUP_REMOVED lines=58> */
[----:B------:R2:W-:Y:S04]  /*8e20*/  STS [R91+UR4+0xa00], R24 ;  /* 0x000a00185b007988 */ /* 0x0005e80008000804 */
[----:B------:R2:W-:Y:S04]  /*8e30*/  STS [R104+0xa00], R25 ;  /* 0x000a001968007388 */ /* 0x0005e80000000800 */
[----:B------:R2:W-:Y:S04]  /*8e40*/  STS [R3+0xa00], R26 ;  /* 0x000a001a03007388 */ /* 0x0005e80000000800 */
        /* <DEDUP_REMOVED lines=16> */
[----:B-1----:R-:W-:Y:S05]  /*8f50*/  @P0 BRA `(.L_x_105) ;  /* 0x0000000000600947 */ /* 0x002fea0003800000 */
[----:B------:R-:W-:Y:S02]  /*8f60*/  UIADD3 UR6, UP0, UPT, UR58, 0x880, URZ ;  /* 0x000008803a067890 */ /* 0x000fe4000ff1e0ff */
[----:B------:R-:W-:Y:S02]  /*8f70*/  UIADD3 UR5, UPT, UPT, UR47, UR4, URZ ;  /* 0x000000042f057290 */ /* 0x000fe4000fffe0ff */
[----:B------:R-:W-:Y:S02]  /*8f80*/  UIADD3 UR10, UPT, UPT, UR54, UR40, URZ ;  /* 0x00000028360a7290 */ /* 0x000fe4000fffe0ff */
[----:B------:R-:W-:Y:S02]  /*8f90*/  UIADD3 UR8, UPT, UPT, UR5, 0x200, URZ ;  /* 0x0000020005087890 */ /* 0x000fe4000fffe0ff */
[----:B------:R-:W-:Y:S01]  /*8fa0*/  UIADD3.X UR7, UPT, UPT, URZ, UR59, URZ, UP0, !UPT ;  /* 0x0000003bff077290 */ /* 0x000fe200087fe4ff */
[----:B------:R-:W-:Y:S01]  /*8fb0*/  UMOV UR9, UR49 ;  /* 0x0000003100097c82 */ /* 0x000fe20008000000 */
[----:B------:R-:W-:Y:S01]  /*8fc0*/  UMOV UR11, UR36 ;  /* 0x00000024000b7c82 */ /* 0x000fe20008000000 */
[----:B------:R-:W-:Y:S02]  /*8fd0*/  UIADD3 UR21, UPT, UPT, UR49, 0x20, URZ ;  /* 0x0000002031157890 */ /* 0x000fe4000fffe0ff */
[----:B------:R-:W-:Y:S01]  /*8fe0*/  UIADD3 UR20, UPT, UPT, UR5, 0x1200, URZ ;  /* 0x0000120005147890 */ /* 0x000fe2000fffe0ff */
[----:B------:R-:W-:Y:S03]  /*8ff0*/  UMOV UR23, UR36 ;  /* 0x0000002400177c82 */ /* 0x000fe60008000000 */
[----:B------:R1:W-:Y:S01]  /*9000*/  UTMASTG.3D [UR8], [UR6] ;  /* 0x00000008060073b5 */ /* 0x0003e20008010000 */
[----:B------:R-:W-:Y:S01]  /*9010*/  UMOV UR22, UR10 ;  /* 0x0000000a00167c82 */ /* 0x000fe20008000000 */
[----:B------:R-:W-:Y:S02]  /*9020*/  UIADD3 UR17, UPT, UPT, UR49, 0x40, URZ ;  /* 0x0000004031117890 */ /* 0x000fe4000fffe0ff */
[----:B------:R-:W-:Y:S01]  /*9030*/  UIADD3 UR16, UPT, UPT, UR5, 0x2200, URZ ;  /* 0x0000220005107890 */ /* 0x000fe2000fffe0ff */
[----:B------:R-:W-:Y:S01]  /*9040*/  UMOV UR19, UR36 ;  /* 0x0000002400137c82 */ /* 0x000fe20008000000 */
[----:B------:R-:W-:Y:S01]  /*9050*/  UMOV UR18, UR10 ;  /* 0x0000000a00127c82 */ /* 0x000fe20008000000 */
[----:B------:R1:W-:Y:S01]  /*9060*/  UTMASTG.3D [UR20], [UR6] ;  /* 0x00000014060073b5 */ /* 0x0003e20008010000 */
[----:B------:R-:W-:Y:S02]  /*9070*/  UIADD3 UR13, UPT, UPT, UR49, 0x60, URZ ;  /* 0x00000060310d7890 */ /* 0x000fe4000fffe0ff */
[----:B------:R-:W-:Y:S01]  /*9080*/  UIADD3 UR12, UPT, UPT, UR5, 0x3200, URZ ;  /* 0x00003200050c7890 */ /* 0x000fe2000fffe0ff */
[----:B------:R-:W-:Y:S01]  /*9090*/  UMOV UR15, UR36 ;  /* 0x00000024000f7c82 */ /* 0x000fe20008000000 */
[----:B------:R-:W-:Y:S01]  /*90a0*/  UMOV UR14, UR10 ;  /* 0x0000000a000e7c82 */ /* 0x000fe20008000000 */
[----:B------:R1:W-:Y:S06]  /*90b0*/  UTMASTG.3D [UR16], [UR6] ;  /* 0x00000010060073b5 */ /* 0x0003ec0008010000 */
[----:B------:R1:W-:Y:S02]  /*90c0*/  UTMASTG.3D [UR12], [UR6] ;  /* 0x0000000c060073b5 */ /* 0x0003e40008010000 */
[----:B-1----:R0:W-:Y:S02]  /*90d0*/  UTMACMDFLUSH ;  /* 0x00000000000079b7 */ /* 0x0021e40000000000 */
.L_x_105:
[----:B------:R-:W-:Y:S05]  /*90e0*/  BSYNC.RECONVERGENT B0 ;  /* 0x0000000000007941 */ /* 0x000fea0003800200 */
.L_x_104:
[----:B------:R-:W-:Y:S01]  /*90f0*/  UIADD3 UR4, UPT, UPT, UR46, 0x1, URZ ;  /* 0x000000012e047890 */ /* 0x000fe2000fffe0ff */
[----:B------:R-:W-:Y:S01]  /*9100*/  ISETP.NE.AND P1, PT, R97, RZ, PT ;  /* 0x000000ff6100720c */ /* 0x000fe20003f25270 */
[----:B--2---:R-:W-:Y:S01]  /*9110*/  IMAD.U32 R0, RZ, RZ, UR53 ;  /* 0x00000035ff007e24 */ /* 0x004fe2000f8e00ff */
[----:B------:R-:W-:Y:S01]  /*9120*/  BSSY.RECONVERGENT B0, `(.L_x_106) ;  /* 0x0000008000007945 */ /* 0x000fe20003800200 */
[----:B------:R-:W-:Y:S04]  /*9130*/  UISETP.NE.AND UP0, UPT, UR4, 0x3, UPT ;  /* 0x000000030400788c */ /* 0x000fe8000bf05270 */
[----:B------:R-:W-:Y:S02]  /*9140*/  USEL UR46, UR4, URZ, UP0 ;  /* 0x000000ff042e7287 */ /* 0x000fe40008000000 */
[----:B------:R-:W-:Y:S04]  /*9150*/  UISETP.EQ.XOR UP0, UPT, UR48, 0x3, !UP0 ;  /* 0x000000033000788c */ /* 0x000fe8000c702a70 */
[----:B------:R-:W-:Y:S01]  /*9160*/  UP2UR UR50, UPR, URZ, 0x1 ;  /* 0x00000001ff327883 */ /* 0x000fe20008000000 */
[----:B------:R-:W-:Y:S01]  /*9170*/  @P1 LEA R0, R0, UR47, 0x3 ;  /* 0x0000002f00001c11 */ /* 0x000fe2000f8e18ff */
[----:B------:R-:W-:Y:S10]  /*9180*/  @P0 BRA `(.L_x_107) ;  /* 0x0000000000040947 */ /* 0x000ff40003800000 */
[----:B------:R-:W-:Y:S04]  /*9190*/  DEPBAR.LE SB0, 0x1 ;  /* 0x000080400000791a */ /* 0x000fe80000000000 */
.L_x_107:
[----:B------:R-:W-:Y:S05]  /*91a0*/  BSYNC.RECONVERGENT B0 ;  /* 0x0000000000007941 */ /* 0x000fea0003800200 */
.L_x_106:
[----:B------:R-:W-:Y:S01]  /*91b0*/  BAR.SYNC.DEFER_BLOCKING 0x1, 0x80 ;  /* 0x0042000000007b1d */ /* 0x000fe20000010000 */
[----:B------:R-:W-:Y:S01]  /*91c0*/  @P1 VIADD R4, R0, 0x38 ;  /* 0x0000003800041836 */ /* 0x000fe20000000000 */
[----:B------:R-:W-:Y:S01]  /*91d0*/  @P1 SHF.L.U32 R0, R102, 0x1f, RZ ;  /* 0x0000001f66001819 */ /* 0x000fe200000006ff */
[----:B------:R-:W-:Y:S02]  /*91e0*/  UIADD3 UR5, UPT, UPT, UR53, 0x1, URZ ;  /* 0x0000000135057890 */ /* 0x000fe4000fffe0ff */
[----:B------:R-:W-:Y:S01]  /*91f0*/  UISETP.NE.AND UP0, UPT, UR37, URZ, UPT ;  /* 0x000000ff2500728c */ /* 0x000fe2000bf05270 */
[----:B------:R-:W-:Y:S01]  /*9200*/  @P1 PRMT R39, R39, 0x654, R4 ;  /* 0x0000065427271816 */ /* 0x000fe20000000004 */
[----:B------:R-:W-:Y:S04]  /*9210*/  UISETP.NE.AND UP1, UPT, UR5, 0x3, UPT ;  /* 0x000000030500788c */ /* 0x000fe8000bf25270 */
[----:B------:R-:W-:Y:S01]  /*9220*/  USEL UR48, UR5, URZ, UP1 ;  /* 0x000000ff05307287 */ /* 0x000fe20008800000 */
[----:B------:R1:W-:Y:S01]  /*9230*/  @P1 SYNCS.ARRIVE.TRANS64.RED.A1T0 RZ, [R39+URZ], RZ ;  /* 0x000000ff27ff19a7 */ /* 0x0003e200081004ff */
[----:B------:R-:W-:Y:S01]  /*9240*/  UMOV UR4, 0x400 ;  /* 0x0000040000047882 */ /* 0x000fe20000000000 */
[----:B------:R-:W-:Y:S01]  /*9250*/  BSSY B1, `(.L_x_108) ;  /* 0x000003b000017945 */ /* 0x000fe20003800000 */
[----:B------:R-:W-:Y:S03]  /*9260*/  ULEA UR47, UR51, UR4, 0x18 ;  /* 0x00000004332f7291 */ /* 0x000fe6000f8ec0ff */
[----:B------:R-:W-:Y:S02]  /*9270*/  UMOV UR4, 0xa0 ;  /* 0x000000a000047882 */ /* 0x000fe40000000000 */
[----:B------:R-:W-:Y:S01]  /*9280*/  USEL UR40, UR4, 0x40, !UP0 ;  /* 0x0000004004287887 */ /* 0x000fe2000c000000 */
[----:B------:R-:W-:Y:S04]  /*9290*/  LEA R5, R100, UR47, 0x3 ;  /* 0x0000002f64057c11 */ /* 0x000fe8000f8e18ff */
[----:B------:R-:W2:Y:S02]  /*92a0*/  @P1 SYNCS.PHASECHK.TRANS64.TRYWAIT P0, [R5+URZ+0x20], R0 ;  /* 0x00002000050015a7 */ /* 0x000ea400080011ff */
[----:B--2---:R-:W-:Y:S01]  /*92b0*/  @P1 SEL R101, RZ, 0x1, !P0 ;  /* 0x00000001ff651807 */ /* 0x004fe20004000000 */
[----:B-1----:R-:W-:Y:S06]  /*92c0*/  @!P1 BRA `(.L_x_109) ;  /* 0x0000000000cc9947 */ /* 0x002fec0003800000 */
[----:B------:R-:W-:Y:S01]  /*92d0*/  ISETP.NE.AND P1, PT, R103, RZ, PT ;  /* 0x000000ff6700720c */ /* 0x000fe20003f25270 */
[----:B------:R-:W-:Y:S01]  /*92e0*/  BSSY B0, `(.L_x_110) ;  /* 0x0000008000007945 */ /* 0x000fe20003800000 */
[----:B------:R-:W-:Y:S11]  /*92f0*/  ISETP.NE.AND P0, PT, R101, RZ, PT ;  /* 0x000000ff6500720c */ /* 0x000ff60003f05270 */
[----:B------:R-:W-:Y:S04]  /*9300*/  @P1 IMAD R3, R100, 0x4000, R91 ;  /* 0x0000400064031824 */ /* 0x000fe800078e025b */
[----:B------:R-:W-:Y:S01]  /*9310*/  @P1 IMAD.IADD R0, R98, 0x1, R3 ;  /* 0x0000000162001824 */ /* 0x000fe200078e0203 */
[----:B------:R-:W-:Y:S06]  /*9320*/  @P0 BRA `(.L_x_111) ;  /* 0x00000000000c0947 */ /* 0x000fec0003800000 */
[----:B------:R-:W-:Y:S04]  /*9330*/  SHF.L.U32 R4, R102, 0x1f, RZ ;  /* 0x0000001f66047819 */ /* 0x000fe800000006ff */
[----:B------:R-:W1:Y:S02]  /*9340*/  SYNCS.PHASECHK.TRANS64.TRYWAIT P0, [R5+URZ+0x20], R4 ;  /* 0x00002004050075a7 */ /* 0x000e6400080011ff */
[----:B-1----:R-:W-:Y:S05]  /*9350*/  @!P0 BRA `(.L_x_112) ;  /* 0x0000006400c08947 */ /* 0x002fea0003800000 */
.L_x_111:
[----:B------:R-:W-:Y:S05]  /*9360*/  BSYNC B0 ;  /* 0x0000000000007941 */ /* 0x000fea0003800000 */
.L_x_110:
[----:B------:R-:W-:Y:S01]  /*9370*/  ISETP.NE.AND P0, PT, R103, RZ, PT ;  /* 0x000000ff6700720c */ /* 0x000fe20003f05270 */
[----:B------:R-:W-:Y:S11]  /*9380*/  VIADD R100, R100, 0x1 ;  /* 0x0000000164647836 */ /* 0x000ff60000000000 */
[----:B------:R-:W-:Y:S01]  /*9390*/  @!UPT UIADD3 URZ, UPT, UPT, URZ, URZ, URZ ;  /* 0x000000fffffff290 */ /* 0x000fe2000fffe0ff */
[----:B------:R-:W2:Y:S01]  /*93a0*/  @P0 LDS R42, [R0] ;  /* 0x00000000002a0984 */ /* 0x000ea20000000800 */
[----:B-1----:R-:W-:Y:S03]  /*93b0*/  @P0 IMAD.IADD R5, R99, 0x1, R3 ;  /* 0x0000000163050824 */ /* 0x002fe600078e0203 */
[----:B------:R-:W1:Y:S01]  /*93c0*/  @P0 LDS R46, [R0+0x200] ;  /* 0x00020000002e0984 */ /* 0x000e620000000800 */
[----:B------:R-:W-:Y:S03]  /*93d0*/  @P0 IMAD.IADD R4, R98, 0x1, R5 ;  /* 0x0000000162040824 */ /* 0x000fe600078e0205 */
[----:B------:R-:W1:Y:S04]  /*93e0*/  @P0 LDS R50, [R0+0x400] ;  /* 0x0004000000320984 */ /* 0x000e680000000800 */
[----:B------:R-:W1:Y:S04]  /*93f0*/  @P0 LDS R54, [R0+0x600] ;  /* 0x0006000000360984 */ /* 0x000e680000000800 */
[----:B------:R-:W1:Y:S04]  /*9400*/  @P0 LDS R58, [R0+0x800] ;  /* 0x00080000003a0984 */ /* 0x000e680000000800 */
[----:B------:R-:W1:Y:S04]  /*9410*/  @P0 LDS R62, [R0+0xa00] ;  /* 0x000a0000003e0984 */ /* 0x000e680000000800 */
[----:B------:R-:W1:Y:S04]  /*9420*/  @P0 LDS R66, [R0+0xc00] ;  /* 0x000c000000420984 */ /* 0x000e680000000800 */
[----:B------:R-:W1:Y:S04]  /*9430*/  @P0 LDS R70, [R0+0xe00] ;  /* 0x000e000000460984 */ /* 0x000e680000000800 */
[----:B------:R-:W1:Y:S04]  /*9440*/  @P0 LDS R40, [R3] ;  /* 0x0000000003280984 */ /* 0x000e680000000800 */
[----:B------:R-:W1:Y:S04]  /*9450*/  @P0 LDS R45, [R3+0x200] ;  /* 0x00020000032d0984 */ /* 0x000e680000000800 */
[----:B------:R-:W1:Y:S04]  /*9460*/  @P0 LDS R49, [R3+0x400] ;  /* 0x0004000003310984 */ /* 0x000e680000000800 */
        /* <DEDUP_REMOVED lines=24> */
[----:B--2---:R-:W-:Y:S02]  /*95f0*/  LOP3.LUT R102, R102, R3, RZ, 0x3c, !PT ;  /* 0x0000000366667212 */ /* 0x004fe400078e3cff */
.L_x_109:
[----:B------:R-:W-:Y:S05]  /*9600*/  BSYNC B1 ;  /* 0x0000000000017941 */ /* 0x000fea0003800000 */
.L_x_108:
[----:B------:R-:W-:Y:S05]  /*9610*/  VIADD R38, R37, UR40 ;  /* 0x0000002825267c36 */ /* 0x000fea0008000000 */
[----:B------:R-:W-:Y:S04]  /*9620*/  SHF.R.U32.HI R3, RZ, 0x15, R38 ;  /* 0x00000015ff037819 */ /* 0x000fe80000011626 */
        /* <DEDUP_REMOVED lines=8> */
[----:B------:R-:W2:Y:S01]  /*96b0*/  LDCU.64 UR6, c[0x4][0x78] ;  /* 0x01000f00ff0677ac */ /* 0x000ea20008000a00 */
[----:B------:R-:W3:Y:S01]  /*96c0*/  LDC.64 R14, c[0x4][R15] ;  /* 0x010000000f0e7b82 */ /* 0x000ee20000000a00 */
[----:B------:R-:W5:Y:S01]  /*96d0*/  LDCU.64 UR4, c[0x4][0x10] ;  /* 0x01000200ff0477ac */ /* 0x000f620008000a00 */
[----:B-1----:R-:W-:Y:S01]  /*96e0*/  MOV R5, UR9 ;  /* 0x0000000900057c02 */ /* 0x002fe20008000f00 */
[----:B------:R-:W-:Y:S01]  /*96f0*/  IMAD.U32 R4, RZ, RZ, UR8 ;  /* 0x00000008ff047e24 */ /* 0x000fe2000f8e00ff */
[----:B--2---:R-:W-:Y:S01]  /*9700*/  MOV R7, UR7 ;  /* 0x0000000700077c02 */ /* 0x004fe20008000f00 */
[----:B------:R-:W-:Y:S01]  /*9710*/  IMAD.U32 R6, RZ, RZ, UR6 ;  /* 0x00000006ff067e24 */ /* 0x000fe2000f8e00ff */
[----:B-----5:R-:W-:Y:S01]  /*9720*/  MOV R11, UR5 ;  /* 0x00000005000b7c02 */ /* 0x020fe20008000f00 */
[----:B------:R-:W-:Y:S02]  /*9730*/  IMAD.U32 R10, RZ, RZ, UR4 ;  /* 0x00000004ff0a7e24 */ /* 0x000fe4000f8e00ff */
[----:B------:R-:W-:Y:S07]  /*9740*/  LEPC R20, `(.L_x_113) ;  /* 0x000000001014794e */ /* 0x000fee0000000000 */
[----:B---34-:R-:W-:Y:S05]  /*9750*/  CALL.ABS.NOINC R14 ;  /* 0x000000000e007343 */ /* 0x018fea0003c00000 */
.L_x_113:
[----:B------:R-:W-:Y:S01]  /*9760*/  ISETP.NE.AND P0, PT, R93, RZ, PT ;  /* 0x000000ff5d00720c */ /* 0x000fe20003f05270 */
[----:B------:R-:W-:Y:S05]  /*9770*/  WARPSYNC.ALL ;  /* 0x0000000000007948 */ /* 0x000fea0003800000 */
[----:B------:R-:W2:Y:S01]  /*9780*/  S2R R39, SR_CgaCtaId ;  /* 0x0000000000277919 */ /* 0x000ea20000008800 */
[----:B------:R-:W-:Y:S01]  /*9790*/  R2UR UR4, R38 ;  /* 0x00000000260472ca */ /* 0x000fe200000e0000 */
[----:B------:R-:W2:Y:S01]  /*97a0*/  S2UR UR51, SR_CgaCtaId ;  /* 0x00000000003379c3 */ /* 0x000ea20000008800 */
[----:B------:R-:W-:Y:S11]  /*97b0*/  BSSY.RECONVERGENT B0, `(.L_x_114) ;  /* 0x0000087000007945 */ /* 0x000ff60003800200 */
[----:B-1----:R-:W1:Y:S01]  /*97c0*/  LDTM.x32 R4, tmem[UR4] ;  /* 0x00000004000479ee */ /* 0x002e6200082c0000 */
[----:B------:R-:W-:Y:S06]  /*97d0*/  USHF.L.U32 UR4, UR46, 0xe, URZ ;  /* 0x0000000e2e047899 */ /* 0x000fec00080006ff */
[----:B------:R-:W-:Y:S04]  /*97e0*/  IADD3 R0, PT, PT, R91, UR4, RZ ;  /* 0x000000045b007c10 */ /* 0x000fe8000fffe0ff */
[CC--:B------:R-:W-:Y:S02]  /*97f0*/  IADD3 R104, PT, PT, R98.reuse, R0.reuse, RZ ;  /* 0x0000000062687210 */ /* 0x0c0fe40007ffe0ff */
[----:B------:R-:W-:Y:S04]  /*9800*/  IADD3 R3, PT, PT, R99, R0, RZ ;  /* 0x0000000063037210 */ /* 0x000fe80007ffe0ff */
[----:B------:R-:W-:Y:S01]  /*9810*/  IADD3 R0, PT, PT, R98, R3, RZ ;  /* 0x0000000362007210 */ /* 0x000fe20007ffe0ff */
[C---:B-1----:R-:W-:Y:S01]  /*9820*/  FMUL R4, R36.reuse, R4 ;  /* 0x0000000424047220 */ /* 0x042fe20000400000 */
        /* <DEDUP_REMOVED lines=102> */
[----:B--2---:R-:W-:Y:S05]  /*9e90*/  @P0 BRA `(.L_x_115) ;  /* 0x0000000000600947 */ /* 0x004fea0003800000 */
        /* <DEDUP_REMOVED lines=23> */
[----:B--2---:R0:W-:Y:S02]  /*a010*/  UTMACMDFLUSH ;  /* 0x00000000000079b7 */ /* 0x0041e40000000000 */
.L_x_115:
[----:B------:R-:W-:Y:S05]  /*a020*/  BSYNC.RECONVERGENT B0 ;  /* 0x0000000000007941 */ /* 0x000fea0003800200 */
.L_x_114:
[----:B------:R-:W-:Y:S01]  /*a030*/  UISETP.NE.AND UP1, UPT, UR50, URZ, UPT ;  /* 0x000000ff3200728c */ /* 0x000fe2000bf25270 */
[----:B------:R-:W-:Y:S01]  /*a040*/  ISETP.NE.AND P1, PT, R97, RZ, PT ;  /* 0x000000ff6100720c */ /* 0x000fe20003f25270 */
[----:B------:R-:W-:Y:S01]  /*a050*/  UIADD3 UR4, UPT, UPT, UR46, 0x1, URZ ;  /* 0x000000012e047890 */ /* 0x000fe2000fffe0ff */
[----:B-1----:R-:W-:Y:S01]  /*a060*/  IMAD.U32 R0, RZ, RZ, UR48 ;  /* 0x00000030ff007e24 */ /* 0x002fe2000f8e00ff */
[----:B------:R-:W-:Y:S02]  /*a070*/  BSSY.RECONVERGENT B0, `(.L_x_116) ;  /* 0x0000008000007945 */ /* 0x000fe40003800200 */
[----:B------:R-:W-:Y:S02]  /*a080*/  UISETP.NE.AND UP0, UPT, UR4, 0x3, UPT ;  /* 0x000000030400788c */ /* 0x000fe4000bf05270 */
[----:B------:R-:W-:Y:S02]  /*a090*/  UISETP.EQ.XOR UP1, UPT, UR4, 0x3, UP1 ;  /* 0x000000030400788c */ /* 0x000fe40008f22a70 */
[----:B------:R-:W-:Y:S02]  /*a0a0*/  USEL UR46, UR4, URZ, UP0 ;  /* 0x000000ff042e7287 */ /* 0x000fe40008000000 */
[----:B------:R-:W-:Y:S02]  /*a0b0*/  UP2UR UR50, UPR, URZ, 0x2 ;  /* 0x00000002ff327883 */ /* 0x000fe40008000000 */
[----:B------:R-:W-:Y:S01]  /*a0c0*/  @P1 LEA R0, R0, UR47, 0x3 ;  /* 0x0000002f00001c11 */ /* 0x000fe2000f8e18ff */
[----:B------:R-:W-:Y:S05]  /*a0d0*/  @P0 BRA `(.L_x_117) ;  /* 0x0000000000040947 */ /* 0x000fea0003800000 */
[----:B------:R-:W-:Y:S04]  /*a0e0*/  DEPBAR.LE SB0, 0x1 ;  /* 0x000080400000791a */ /* 0x000fe80000000000 */
.L_x_117:
[----:B------:R-:W-:Y:S05]  /*a0f0*/  BSYNC.RECONVERGENT B0 ;  /* 0x0000000000007941 */ /* 0x000fea0003800200 */
.L_x_116:
        /* <DEDUP_REMOVED lines=27> */
.L_x_121:
[----:B------:R-:W-:Y:S05]  /*a2b0*/  BSYNC B0 ;  /* 0x0000000000007941 */ /* 0x000fea0003800000 */
.L_x_120:
        /* <DEDUP_REMOVED lines=41> */
.L_x_119:
[----:B------:R-:W-:Y:S05]  /*a550*/  BSYNC B1 ;  /* 0x0000000000017941 */ /* 0x000fea0003800000 */
.L_x_118:
        /* <DEDUP_REMOVED lines=21> */
.L_x_123:
        /* <DEDUP_REMOVED lines=140> */
.L_x_125:
[----:B------:R-:W-:Y:S05]  /*af70*/  BSYNC.RECONVERGENT B0 ;  /* 0x0000000000007941 */ /* 0x000fea0003800200 */
.L_x_124:
        /* <DEDUP_REMOVED lines=12> */
.L_x_127:
[----:B------:R-:W-:Y:S05]  /*b040*/  BSYNC.RECONVERGENT B0 ;  /* 0x0000000000007941 */ /* 0x000fea0003800200 */
.L_x_126:
        /* <DEDUP_REMOVED lines=27> */
.L_x_131:
[----:B------:R-:W-:Y:S05]  /*b200*/  BSYNC B0 ;  /* 0x0000000000007941 */ /* 0x000fea0003800000 */
.L_x_130:
        /* <DEDUP_REMOVED lines=41> */
.L_x_129:
[----:B------:R-:W-:Y:S05]  /*b4a0*/  BSYNC B1 ;  /* 0x0000000000017941 */ /* 0x000fea0003800000 */
.L_x_128:
        /* <DEDUP_REMOVED lines=21> */
.L_x_133:
        /* <DEDUP_REMOVED lines=140> */
.L_x_135:
[----:B------:R-:W-:Y:S05]  /*bec0*/  BSYNC.RECONVERGENT B0 ;  /* 0x0000000000007941 */ /* 0x000fea0003800200 */
.L_x_134:
        /* <DEDUP_REMOVED lines=12> */
.L_x_137:
[----:B------:R-:W-:Y:S05]  /*bf90*/  BSYNC.RECONVERGENT B0 ;  /* 0x0000000000007941 */ /* 0x000fea0003800200 */
.L_x_136:
        /* <DEDUP_REMOVED lines=27> */
.L_x_141:
[----:B------:R-:W-:Y:S05]  /*c150*/  BSYNC B0 ;  /* 0x0000000000007941 */ /* 0x000fea0003800000 */
.L_x_140:
        /* <DEDUP_REMOVED lines=41> */
.L_x_139:
[----:B------:R-:W-:Y:S05]  /*c3f0*/  BSYNC B1 ;  /* 0x0000000000017941 */ /* 0x000fea0003800000 */
.L_x_138:
        /* <DEDUP_REMOVED lines=21> */
.L_x_143:
        /* <DEDUP_REMOVED lines=140> */
.L_x_145:
[----:B------:R-:W-:Y:S05]  /*ce10*/  BSYNC.RECONVERGENT B0 ;  /* 0x0000000000007941 */ /* 0x000fea0003800200 */
.L_x_144:
        /* <DEDUP_REMOVED lines=12> */
.L_x_147:
[----:B------:R-:W-:Y:S05]  /*cee0*/  BSYNC.RECONVERGENT B0 ;  /* 0x0000000000007941 */ /* 0x000fea0003800200 */
.L_x_146:
        /* <DEDUP_REMOVED lines=27> */
.L_x_151:
[----:B------:R-:W-:Y:S05]  /*d0a0*/  BSYNC B0 ;  /* 0x0000000000007941 */ /* 0x000fea0003800000 */
.L_x_150:
        /* <DEDUP_REMOVED lines=41> */
.L_x_149:
[----:B------:R-:W-:Y:S05]  /*d340*/  BSYNC B1 ;  /* 0x0000000000017941 */ /* 0x000fea0003800000 */
.L_x_148:
        /* <DEDUP_REMOVED lines=21> */
.L_x_153:
        /* <DEDUP_REMOVED lines=140> */
.L_x_155:
[----:B------:R-:W-:Y:S05]  /*dd60*/  BSYNC.RECONVERGENT B0 ;  /* 0x0000000000007941 */ /* 0x000fea0003800200 */
.L_x_154:
        /* <DEDUP_REMOVED lines=12> */
.L_x_157:
[----:B------:R-:W-:Y:S05]  /*de30*/  BSYNC.RECONVERGENT B0 ;  /* 0x0000000000007941 */ /* 0x000fea0003800200 */
.L_x_156:
[----:B------:R-:W-:Y:S01]  /*de40*/  BAR.SYNC.DEFER_BLOCKING 0x1, 0x80 ;  /* 0x0042000000007b1d */ /* 0x000fe20000010000 */
[----:B------:R-:W-:Y:S01]  /*de50*/  @P1 VIADD R4, R0, 0x38 ;  /* 0x0000003800041836 */ /* 0x000fe20000000000 */
[----:B------:R-:W-:Y:S01]  /*de60*/  @P1 SHF.L.U32 R0, R102, 0x1f, RZ ;  /* 0x0000001f66001819 */ /* 0x000fe200000006ff */
[----:B------:R-:W-:Y:S03]  /*de70*/  UISETP.NE.AND UP0, UPT, UR37, URZ, UPT ;  /* 0x000000ff2500728c */ /* 0x000fe6000bf05270 */
[----:B------:R-:W-:Y:S01]  /*de80*/  @P1 PRMT R39, R39, 0x654, R4 ;  /* 0x0000065427271816 */ /* 0x000fe20000000004 */
[----:B------:R-:W-:Y:S03]  /*de90*/  USEL UR40, URZ, 0xe0, !UP0 ;  /* 0x000000e0ff287887 */ /* 0x000fe6000c000000 */
[----:B------:R1:W-:Y:S01]  /*dea0*/  @P1 SYNCS.ARRIVE.TRANS64.RED.A1T0 RZ, [R39+URZ], RZ ;  /* 0x000000ff27ff19a7 */ /* 0x0003e200081004ff */
[----:B------:R-:W-:Y:S01]  /*deb0*/  UMOV UR4, 0x400 ;  /* 0x0000040000047882 */ /* 0x000fe20000000000 */
[----:B------:R-:W-:Y:S01]  /*dec0*/  BSSY B1, `(.L_x_158) ;  /* 0x0000037000017945 */ /* 0x000fe20003800000 */
[----:B------:R-:W-:Y:S02]  /*ded0*/  ULEA UR47, UR51, UR4, 0x18 ;  /* 0x00000004332f7291 */ /* 0x000fe4000f8ec0ff */
[----:B------:R-:W-:Y:S04]  /*dee0*/  UIADD3 UR4, UPT, UPT, UR48, 0x1, URZ ;  /* 0x0000000130047890 */ /* 0x000fe8000fffe0ff */
[----:B------:R-:W-:Y:S01]  /*def0*/  LEA R3, R100, UR47, 0x3 ;  /* 0x0000002f64037c11 */ /* 0x000fe2000f8e18ff */
[----:B------:R-:W-:Y:S03]  /*df00*/  UISETP.NE.AND UP1, UPT, UR4, 0x3, UPT ;  /* 0x000000030400788c */ /* 0x000fe6000bf25270 */
[----:B------:R-:W2:Y:S01]  /*df10*/  @P1 SYNCS.PHASECHK.TRANS64.TRYWAIT P0, [R3+URZ+0x20], R0 ;  /* 0x00002000030015a7 */ /* 0x000ea200080011ff */
[----:B------:R-:W-:Y:S01]  /*df20*/  USEL UR53, UR4, URZ, UP1 ;  /* 0x000000ff04357287 */ /* 0x000fe20008800000 */
[----:B--2---:R-:W-:Y:S01]  /*df30*/  @P1 SEL R101, RZ, 0x1, !P0 ;  /* 0x00000001ff651807 */ /* 0x004fe20004000000 */
[----:B-1----:R-:W-:Y:S10]  /*df40*/  @!P1 BRA `(.L_x_159) ;  /* 0x0000000000b89947 */ /* 0x002ff40003800000 */
        /* <DEDUP_REMOVED lines=9> */
.L_x_161:
[----:B------:R-:W-:Y:S05]  /*dfe0*/  BSYNC B0 ;  /* 0x0000000000007941 */ /* 0x000fea0003800000 */
.L_x_160:
[----:B------:R-:W-:Y:S11]  /*dff0*/  ISETP.NE.AND P0, PT, R103, RZ, PT ;  /* 0x000000ff6700720c */ /* 0x000ff60003f05270 */
[----:B------:R-:W-:Y:S02]  /*e000*/  @!UPT UIADD3 URZ, UPT, UPT, URZ, URZ, URZ ;  /* 0x000000fffffff290 */ /* 0x000fe4000fffe0ff */
[----:B------:R2:W2:Y:S01]  /*e010*/  @P0 LDS R42, [R0] ;  /* 0x00000000002a0984 */ /* 0x0004a20000000800 */
[----:B-1----:R-:W-:Y:S03]  /*e020*/  @P0 IMAD.IADD R3, R99, 0x1, R100 ;  /* 0x0000000163030824 */ /* 0x002fe600078e0264 */
[----:B------:R1:W1:Y:S02]  /*e030*/  @P0 LDS R46, [R0+0x200] ;  /* 0x00020000002e0984 */ /* 0x0002640000000800 */
[----:B------:R-:W-:Y:S02]  /*e040*/  @P0 IADD3 R4, PT, PT, R98, R3, RZ ;  /* 0x0000000362040210 */ /* 0x000fe40007ffe0ff */
        /* <DEDUP_REMOVED lines=29> */
[----:B--2---:R1:W1:Y:S02]  /*e220*/  @P0 LDS R72, [R4+0xe00] ;  /* 0x000e000004480984 */ /* 0x0042640000000800 */
.L_x_159:
[----:B------:R-:W-:Y:S05]  /*e230*/  BSYNC B1 ;  /* 0x0000000000017941 */ /* 0x000fea0003800000 */
.L_x_158:
        /* <DEDUP_REMOVED lines=21> */
.L_x_163:
[----:B------:R-:W-:Y:S01]  /*e390*/  ISETP.NE.AND P0, PT, R93, RZ, PT ;  /* 0x000000ff5d00720c */ /* 0x000fe20003f05270 */
[----:B------:R-:W-:Y:S05]  /*e3a0*/  WARPSYNC.ALL ;  /* 0x0000000000007948 */ /* 0x000fea0003800000 */
[----:B------:R-:W-:Y:S01]  /*e3b0*/  R2UR UR4, R37 ;  /* 0x00000000250472ca */ /* 0x000fe200000e0000 */
[----:B------:R-:W-:Y:S11]  /*e3c0*/  BSSY.RECONVERGENT B0, `(.L_x_164) ;  /* 0x0000088000007945 */ /* 0x000ff60003800200 */
[----:B------:R-:W-:Y:S01]  /*e3d0*/  @!UPT UIADD3 URZ, UPT, UPT, URZ, URZ, URZ ;  /* 0x000000fffffff290 */ /* 0x000fe2000fffe0ff */
[----:B------:R-:W1:Y:S01]  /*e3e0*/  LDTM.x32 R4, tmem[UR4] ;  /* 0x00000004000479ee */ /* 0x000e6200082c0000 */
[----:B------:R-:W-:Y:S06]  /*e3f0*/  USHF.L.U32 UR4, UR46, 0xe, URZ ;  /* 0x0000000e2e047899 */ /* 0x000fec00080006ff */
[----:B------:R-:W-:Y:S04]  /*e400*/  IADD3 R0, PT, PT, R91, UR4, RZ ;  /* 0x000000045b007c10 */ /* 0x000fe8000fffe0ff */
[-C--:B------:R-:W-:Y:S02]  /*e410*/  IADD3 R99, PT, PT, R99, R0.reuse, RZ ;  /* 0x0000000063637210 */ /* 0x080fe40007ffe0ff */
[C---:B------:R-:W-:Y:S02]  /*e420*/  IADD3 R0, PT, PT, R98.reuse, R0, RZ ;  /* 0x0000000062007210 */ /* 0x040fe40007ffe0ff */
        /* <DEDUP_REMOVED lines=102> */
[----:B--2---:R-:W2:Y:S02]  /*ea90*/  FENCE.VIEW.ASYNC.S ;  /* 0x00000000000073c6 */ /* 0x004ea40000000000 */
[----:B--2---:R-:W-:Y:S06]  /*eaa0*/  BAR.SYNC.DEFER_BLOCKING 0x1, 0x80 ;  /* 0x0042000000007b1d */ /* 0x004fec0000010000 */
[----:B------:R-:W-:Y:S05]  /*eab0*/  @P0 BRA `(.L_x_165) ;  /* 0x0000000000600947 */ /* 0x000fea0003800000 */
        /* <DEDUP_REMOVED lines=24> */
.L_x_165:
[----:B------:R-:W-:Y:S05]  /*ec40*/  BSYNC.RECONVERGENT B0 ;  /* 0x0000000000007941 */ /* 0x000fea0003800200 */
.L_x_164:
[----:B------:R-:W-:Y:S01]  /*ec50*/  UISETP.NE.AND UP0, UPT, UR50, URZ, UPT ;  /* 0x000000ff3200728c */ /* 0x000fe2000bf05270 */
[----:B------:R-:W-:Y:S01]  /*ec60*/  BSSY.RECONVERGENT B0, `(.L_x_166) ;  /* 0x0000009000007945 */ /* 0x000fe20003800200 */
[----:B------:R-:W-:Y:S04]  /*ec70*/  UIADD3 UR4, UPT, UPT, UR46, 0x1, URZ ;  /* 0x000000012e047890 */ /* 0x000fe8000fffe0ff */
[----:B------:R-:W-:Y:S02]  /*ec80*/  UISETP.EQ.XOR UP1, UPT, UR4, 0x3, UP0 ;  /* 0x000000030400788c */ /* 0x000fe40008722a70 */
[----:B------:R-:W-:Y:S02]  /*ec90*/  UISETP.NE.AND UP0, UPT, UR4, 0x3, UPT ;  /* 0x000000030400788c */ /* 0x000fe4000bf05270 */
[----:B------:R-:W-:Y:S02]  /*eca0*/  USEL UR5, URZ, 0x1, !UP1 ;  /* 0x00000001ff057887 */ /* 0x000fe4000c800000 */
[----:B------:R-:W-:Y:S02]  /*ecb0*/  USEL UR52, UR4, URZ, UP0 ;  /* 0x000000ff04347287 */ /* 0x000fe40008000000 */
[----:B------:R-:W-:Y:S01]  /*ecc0*/  ULOP3.LUT UR56, UR56, UR5, URZ, 0x3c, !UPT ;  /* 0x0000000538387292 */ /* 0x000fe2000f8e3cff */
[----:B------:R-:W-:Y:S11]  /*ecd0*/  @P0 BRA `(.L_x_167) ;  /* 0x0000000000040947 */ /* 0x000ff60003800000 */
[----:B------:R-:W-:Y:S04]  /*ece0*/  DEPBAR.LE SB0, 0x1 ;  /* 0x000080400000791a */ /* 0x000fe80000000000 */
.L_x_167:
[----:B------:R-:W-:Y:S05]  /*ecf0*/  BSYNC.RECONVERGENT B0 ;  /* 0x0000000000007941 */ /* 0x000fea0003800200 */
.L_x_166:
[----:B------:R-:W-:Y:S01]  /*ed00*/  BAR.SYNC.DEFER_BLOCKING 0x1, 0x80 ;  /* 0x0042000000007b1d */ /* 0x000fe20000010000 */
[----:B------:R-:W-:Y:S09]  /*ed10*/  UISETP.NE.AND UP0, UPT, UR55, -0x8, UPT ;  /* 0xfffffff83700788c */ /* 0x000ff2000bf05270 */
[----:B------:R-:W-:Y:S05]  /*ed20*/  BRA.U !UP0, `(.L_x_168) ;  /* 0x0000000108287547 */ /* 0x000fea000b800000 */
[----:B-1----:R-:W1:Y:S01]  /*ed30*/  S2R R0, SR_CgaCtaId ;  /* 0x0000000000007919 */ /* 0x002e620000008800 */
[----:B------:R-:W-:Y:S01]  /*ed40*/  ISETP.NE.AND P0, PT, R97, RZ, PT ;  /* 0x000000ff6100720c */ /* 0x000fe20003f05270 */
[----:B------:R-:W-:Y:S01]  /*ed50*/  IMAD.U32 R3, RZ, RZ, UR53 ;  /* 0x00000035ff037e24 */ /* 0x000fe2000f8e00ff */
[----:B------:R-:W-:Y:S04]  /*ed60*/  UIADD3 UR4, UPT, UPT, UR53, 0x1, URZ ;  /* 0x0000000135047890 */ /* 0x000fe8000fffe0ff */
[----:B------:R-:W-:Y:S04]  /*ed70*/  UISETP.NE.AND UP0, UPT, UR4, 0x3, UPT ;  /* 0x000000030400788c */ /* 0x000fe8000bf05270 */
[----:B------:R-:W-:Y:S03]  /*ed80*/  USEL UR53, UR4, URZ, UP0 ;  /* 0x000000ff04357287 */ /* 0x000fe60008000000 */
[----:B------:R-:W-:Y:S05]  /*ed90*/  @P0 LEA R3, R3, UR47, 0x3 ;  /* 0x0000002f03030c11 */ /* 0x000fea000f8e18ff */
[----:B------:R-:W-:Y:S05]  /*eda0*/  @P0 VIADD R3, R3, 0x38 ;  /* 0x0000003803030836 */ /* 0x000fea0000000000 */
[----:B-1----:R-:W-:Y:S04]  /*edb0*/  @P0 PRMT R0, R0, 0x654, R3 ;  /* 0x0000065400000816 */ /* 0x002fe80000000003 */
[----:B------:R2:W-:Y:S03]  /*edc0*/  @P0 SYNCS.ARRIVE.TRANS64.RED.A1T0 RZ, [R0+URZ], RZ ;  /* 0x000000ff00ff09a7 */ /* 0x0005e600081004ff */
.L_x_168:
[----:B------:R-:W-:Y:S01]  /*edd0*/  R2UR UR4, R96 ;  /* 0x00000000600472ca */ /* 0x000fe200000e0000 */
[----:B------:R-:W-:Y:S01]  /*ede0*/  UIADD3 UR55, UPT, UPT, UR55, 0x8, URZ ;  /* 0x0000000837377890 */ /* 0x000fe2000fffe0ff */
[----:B------:R-:W-:Y:S01]  /*edf0*/  R2UR UR5, R73 ;  /* 0x00000000490572ca */ /* 0x000fe200000e0000 */
[----:B------:R-:W-:Y:S01]  /*ee00*/  ULOP3.LUT UR37, UR37, 0x1, URZ, 0x3c, !UPT ;  /* 0x0000000125257892 */ /* 0x000fe2000f8e3cff */
[----:B------:R-:W-:Y:S02]  /*ee10*/  R2UR UR36, R94 ;  /* 0x000000005e2472ca */ /* 0x000fe400000e0000 */
[C---:B------:R-:W-:Y:S04]  /*ee20*/  ISETP.NE.AND P0, PT, R88.reuse, 0x2, PT ;  /* 0x000000025800780c */ /* 0x040fe80003f05270 */
[----:B-12---:R-:W-:Y:S02]  /*ee30*/  SEL R0, RZ, 0x1, P0 ;  /* 0x00000001ff007807 */ /* 0x006fe40000000000 */
[----:B------:R-:W-:Y:S01]  /*ee40*/  SEL R88, R88, RZ, P0 ;  /* 0x000000ff58587207 */ /* 0x000fe20000000000 */
[----:B------:R-:W-:Y:S01]  /*ee50*/  UISETP.NE.AND UP0, UPT, UR4, URZ, UPT ;  /* 0x000000ff0400728c */ /* 0x000fe2000bf05270 */
[----:B------:R-:W-:Y:S01]  /*ee60*/  R2UR UR4, R78 ;  /* 0x000000004e0472ca */ /* 0x000fe200000e0000 */
[----:B------:R-:W-:Y:S01]  /*ee70*/  UIADD3 UR27, UPT, UPT, UR38, UR5, URZ ;  /* 0x00000005261b7290 */ /* 0x000fe2000fffe0ff */
[----:B------:R-:W-:Y:S11]  /*ee80*/  LOP3.LUT R89, R89, R0, RZ, 0x3c, !PT ;  /* 0x0000000059597212 */ /* 0x000ff600078e3cff */
[----:B------:R-:W-:Y:S01]  /*ee90*/  UIADD3 UR11, UPT, UPT, UR39, UR4, URZ ;  /* 0x00000004270b7290 */ /* 0x000fe2000fffe0ff */
[----:B------:R-:W-:Y:S11]  /*eea0*/  BRA.U UP0, `(.L_x_169) ;  /* 0xffffff7500547547 */ /* 0x000ff6000b83ffff */
[----:B------:R-:W-:Y:S01]  /*eeb0*/  R2UR UR4, R86 ;  /* 0x00000000560472ca */ /* 0x000fe200000e0000 */
[----:B------:R-:W-:-:S12]  /*eec0*/  SYNCS.ARRIVE.TRANS64.A1T0 RZ, [UR47+0xb0], RZ ;  /* 0x0000b0ffffff79a7 */ /* 0x000fd8000810002f */
[----:B------:R-:W-:-:S09]  /*eed0*/  UISETP.NE.AND UP0, UPT, UR4, URZ, UPT ;  /* 0x000000ff0400728c */ /* 0x000fd2000bf05270 */
[----:B------:R-:W-:Y:S05]  /*eee0*/  BRA.U !UP0, `(.L_x_170) ;  /* 0x0000000108487547 */ /* 0x000fea000b800000 */
[----:B------:R-:W1:Y:S02]  /*eef0*/  LDCU.64 UR4, c[0x0][0xa90] ;  /* 0x00015200ff0477ac */ /* 0x000e640008000a00 */
[----:B-1----:R-:W-:-:S04]  /*ef00*/  UISETP.NE.U32.AND UP0, UPT, UR4, URZ, UPT ;  /* 0x000000ff0400728c */ /* 0x002fc8000bf05070 */
[----:B------:R-:W-:-:S09]  /*ef10*/  UISETP.NE.AND.EX UP0, UPT, UR5, URZ, UPT, UP0 ;  /* 0x000000ff0500728c */ /* 0x000fd2000bf05300 */
[----:B------:R-:W-:Y:S05]  /*ef20*/  BRA.U UP0, `(.L_x_171) ;  /* 0x00000001000c7547 */ /* 0x000fea000b800000 */
[----:B------:R-:W-:-:S13]  /*ef30*/  FSETP.NEU.AND P0, PT, R41, RZ, PT ;  /* 0x000000ff2900720b */ /* 0x000fda0003f0d000 */
[----:B------:R-:W-:Y:S05]  /*ef40*/  @!P0 EXIT ;  /* 0x000000000000894d */ /* 0x000fea0003800000 */
[----:B------:R-:W-:Y:S05]  /*ef50*/  BRA `(.L_x_170) ;  /* 0x00000000002c7947 */ /* 0x000fea0003800000 */
.L_x_171:
[----:B------:R-:W-:Y:S01]  /*ef60*/  ISETP.NE.AND P0, PT, R87, RZ, PT ;  /* 0x000000ff5700720c */ /* 0x000fe20003f05270 */
[----:B------:R-:W-:-:S12]  /*ef70*/  BSSY.RECONVERGENT B0, `(.L_x_170) ;  /* 0x0000009000007945 */ /* 0x000fd80003800200 */
[----:B------:R-:W-:Y:S05]  /*ef80*/  @P0 BRA `(.L_x_172) ;  /* 0x0000000000140947 */ /* 0x000fea0003800000 */
[----:B------:R-:W1:Y:S02]  /*ef90*/  LDCU.64 UR4, c[0x0][0xa88] ;  /* 0x00015100ff0477ac */ /* 0x000e640008000a00 */
[----:B-1----:R-:W-:-:S04]  /*efa0*/  ISETP.NE.U32.AND P0, PT, RZ, UR4, PT ;  /* 0x00000004ff007c0c */ /* 0x002fc8000bf05070 */
[----:B------:R-:W-:-:S13]  /*efb0*/  ISETP.NE.AND.EX P0, PT, RZ, UR5, PT, P0 ;  /* 0x00000005ff007c0c */ /* 0x000fda000bf05300 */
[----:B------:R-:W-:Y:S05]  /*efc0*/  @!P0 EXIT ;  /* 0x000000000000894d */ /* 0x000fea0003800000 */
[----:B------:R-:W-:Y:S05]  /*efd0*/  BRA `(.L_x_173) ;  /* 0x0000000000087947 */ /* 0x000fea0003800000 */
.L_x_172:
[----:B------:R-:W-:-:S13]  /*efe0*/  FSETP.NEU.AND P0, PT, R41, RZ, PT ;  /* 0x000000ff2900720b */ /* 0x000fda0003f0d000 */
[----:B------:R-:W-:Y:S05]  /*eff0*/  @!P0 EXIT ;  /* 0x000000000000894d */ /* 0x000fea0003800000 */
.L_x_173:
[----:B------:R-:W-:Y:S05]  /*f000*/  BSYNC.RECONVERGENT B0 ;  /* 0x0000000000007941 */ /* 0x000fea0003800200 */
.L_x_170:
[----:B------:R-:W-:Y:S01]  /*f010*/  ULEA UR4, UR53, UR47, 0x3 ;  /* 0x0000002f35047291 */ /* 0x000fe2000f8e18ff */
[----:B------:R-:W-:-:S04]  /*f020*/  DEPBAR.LE SB0, 0x0 ;  /* 0x000080000000791a */ /* 0x000fc80000000000 */
[----:B------:R-:W-:-:S04]  /*f030*/  UIADD3 UR4, UPT, UPT, UR4, 0x38, URZ ;  /* 0x0000003804047890 */ /* 0x000fc8000fffe0ff */
[----:B------:R-:W-:-:S09]  /*f040*/  UPRMT UR4, UR51, 0x654, UR4 ;  /* 0x0000065433047896 */ /* 0x000fd20008000004 */
[----:B------:R-:W-:Y:S01]  /*f050*/  SYNCS.ARRIVE.TRANS64.RED.A1T0 RZ, [UR4], RZ ;  /* 0x000000ffffff79a7 */ /* 0x000fe20008100404 */
[----:B------:R-:W-:Y:S05]  /*f060*/  EXIT ;  /* 0x000000000000794d */ /* 0x000fea0003800000 */
.L_x_24:
[----:B------:R1:W1:Y:S02]  /*f070*/  SYNCS.PHASECHK.TRANS64.TRYWAIT P0, [R3+URZ+0xa0], R2 ;  /* 0x0000a002030075a7 */ /* 0x00026400080011ff */
[----:B-1----:R-:W-:Y:S05]  /*f080*/  @!P0 NANOSLEEP.SYNCS 0x989680 ;  /* 0x009896800000895d */ /* 0x002fea0003900000 */
[----:B------:R-:W1:Y:S02]  /*f090*/  @!P0 SYNCS.PHASECHK.TRANS64 P0, [R3+URZ+0xa0], R2 ;  /* 0x0000a002030085a7 */ /* 0x000e6400080010ff */
[----:B-1----:R-:W-:Y:S05]  /*f0a0*/  @!P0 BRA `(.L_x_24) ;  /* 0xfffffffc00f08947 */ /* 0x002fea000383ffff */
[----:B------:R-:W-:Y:S05]  /*f0b0*/  BRA `(.L_x_174) ;  /* 0xffffff2400e47947 */ /* 0x000fea000383ffff */
.L_x_27:
[----:B------:R-:W-:-:S07]  /*f0c0*/  MOV R0, UR33 ;  /* 0x0000002100007c02 */ /* 0x000fce0008000f00 */
.L_x_175:
[----:B-1----:R1:W2:Y:S02]  /*f0d0*/  SYNCS.PHASECHK.TRANS64.TRYWAIT P0, [R0+URZ+0x10], R3 ;  /* 0x00001003000075a7 */ /* 0x0022a400080011ff */
[----:B--2---:R-:W-:Y:S05]  /*f0e0*/  @!P0 NANOSLEEP.SYNCS 0x989680 ;  /* 0x009896800000895d */ /* 0x004fea0003900000 */
[----:B------:R-:W2:Y:S02]  /*f0f0*/  @!P0 SYNCS.PHASECHK.TRANS64 P0, [R0+URZ+0x10], R3 ;  /* 0x00001003000085a7 */ /* 0x000ea400080010ff */
[----:B--2---:R-:W-:Y:S05]  /*f100*/  @!P0 BRA `(.L_x_175) ;  /* 0xfffffffc00f08947 */ /* 0x004fea000383ffff */
[----:B------:R-:W-:Y:S05]  /*f110*/  BRA `(.L_x_26) ;  /* 0xffffff28003c7947 */ /* 0x000fea000383ffff */
.L_x_29:
[----:B-1----:R1:W2:Y:S02]  /*f120*/  SYNCS.PHASECHK.TRANS64.TRYWAIT P0, [R3+URZ+0x60], R0 ;  /* 0x00006000030075a7 */ /* 0x0022a400080011ff */
[----:B--2---:R-:W-:Y:S05]  /*f130*/  @!P0 NANOSLEEP.SYNCS 0x989680 ;  /* 0x009896800000895d */ /* 0x004fea0003900000 */
[----:B------:R-:W2:Y:S02]  /*f140*/  @!P0 SYNCS.PHASECHK.TRANS64 P0, [R3+URZ+0x60], R0 ;  /* 0x00006000030085a7 */ /* 0x000ea400080010ff */
[----:B--2---:R-:W-:Y:S05]  /*f150*/  @!P0 BRA `(.L_x_29) ;  /* 0xfffffffc00f08947 */ /* 0x004fea000383ffff */
[----:B------:R-:W-:Y:S05]  /*f160*/  BRA `(.L_x_176) ;  /* 0xffffff2800dc7947 */ /* 0x000fea000383ffff */
.L_x_33:
[----:B-1----:R-:W-:-:S07]  /*f170*/  MOV R0, UR4 ;  /* 0x0000000400007c02 */ /* 0x002fce0008000f00 */
.L_x_177:
[----:B-1----:R1:W2:Y:S02]  /*f180*/  SYNCS.PHASECHK.TRANS64.TRYWAIT P0, [R0+URZ], R3 ;  /* 0x00000003000075a7 */ /* 0x0022a400080011ff */
[----:B--2---:R-:W-:Y:S05]  /*f190*/  @!P0 NANOSLEEP.SYNCS 0x989680 ;  /* 0x009896800000895d */ /* 0x004fea0003900000 */
[----:B------:R-:W2:Y:S02]  /*f1a0*/  @!P0 SYNCS.PHASECHK.TRANS64 P0, [R0+URZ], R3 ;  /* 0x00000003000085a7 */ /* 0x000ea400080010ff */
[----:B--2---:R-:W-:Y:S05]  /*f1b0*/  @!P0 BRA `(.L_x_177) ;  /* 0xfffffffc00f08947 */ /* 0x004fea000383ffff */
[----:B------:R-:W-:Y:S05]  /*f1c0*/  BRA `(.L_x_178) ;  /* 0xffffff3000787947 */ /* 0x000fea000383ffff */
.L_x_36:
[----:B-1----:R1:W2:Y:S02]  /*f1d0*/  SYNCS.PHASECHK.TRANS64.TRYWAIT P0, [R0+URZ+0x90], R5 ;  /* 0x00009005000075a7 */ /* 0x0022a400080011ff */
[----:B--2---:R-:W-:Y:S05]  /*f1e0*/  @!P0 NANOSLEEP.SYNCS 0x989680 ;  /* 0x009896800000895d */ /* 0x004fea0003900000 */
[----:B------:R-:W2:Y:S02]  /*f1f0*/  @!P0 SYNCS.PHASECHK.TRANS64 P0, [R0+URZ+0x90], R5 ;  /* 0x00009005000085a7 */ /* 0x000ea400080010ff */
[----:B--2---:R-:W-:Y:S05]  /*f200*/  @!P0 BRA `(.L_x_36) ;  /* 0xfffffffc00f08947 */ /* 0x004fea000383ffff */
[----:B------:R-:W-:Y:S05]  /*f210*/  BRA `(.L_x_179) ;  /* 0xffffff3000d47947 */ /* 0x000fea000383ffff */
.L_x_37:
[----:B------:R-:W-:-:S07]  /*f220*/  MOV R0, UR4 ;  /* 0x0000000400007c02 */ /* 0x000fce0008000f00 */
.L_x_180:
[----:B-1----:R1:W2:Y:S02]  /*f230*/  SYNCS.PHASECHK.TRANS64.TRYWAIT P0, [R0+URZ+0x70], R5 ;  /* 0x00007005000075a7 */ /* 0x0022a400080011ff */
[----:B--2---:R-:W-:Y:S05]  /*f240*/  @!P0 NANOSLEEP.SYNCS 0x989680 ;  /* 0x009896800000895d */ /* 0x004fea0003900000 */
[----:B------:R-:W2:Y:S02]  /*f250*/  @!P0 SYNCS.PHASECHK.TRANS64 P0, [R0+URZ+0x70], R5 ;  /* 0x00007005000085a7 */ /* 0x000ea400080010ff */
[----:B--2---:R-:W-:Y:S05]  /*f260*/  @!P0 BRA `(.L_x_180) ;  /* 0xfffffffc00f08947 */ /* 0x004fea000383ffff */
[----:B------:R-:W-:Y:S05]  /*f270*/  BRA `(.L_x_181) ;  /* 0xffffff3000e47947 */ /* 0x000fea000383ffff */
.L_x_38:
[----:B-1----:R1:W2:Y:S02]  /*f280*/  SYNCS.PHASECHK.TRANS64.TRYWAIT P1, [R0+URZ+0x60], R5 ;  /* 0x00006005000075a7 */ /* 0x0022a400080211ff */
[----:B--2---:R-:W-:Y:S05]  /*f290*/  @!P1 NANOSLEEP.SYNCS 0x989680 ;  /* 0x009896800000995d */ /* 0x004fea0003900000 */
[----:B------:R-:W2:Y:S02]  /*f2a0*/  @!P1 SYNCS.PHASECHK.TRANS64 P1, [R0+URZ+0x60], R5 ;  /* 0x00006005000095a7 */ /* 0x000ea400080210ff */
[----:B--2---:R-:W-:Y:S05]  /*f2b0*/  @!P1 BRA `(.L_x_38) ;  /* 0xfffffffc00f09947 */ /* 0x004fea000383ffff */
[----:B------:R-:W-:Y:S05]  /*f2c0*/  BRA `(.L_x_182) ;  /* 0xffffff3400147947 */ /* 0x000fea000383ffff */
.L_x_41:
[----:B------:R-:W-:-:S07]  /*f2d0*/  MOV R0, UR4 ;  /* 0x0000000400007c02 */ /* 0x000fce0008000f00 */
.L_x_183:
[----:B-1----:R1:W2:Y:S02]  /*f2e0*/  SYNCS.PHASECHK.TRANS64.TRYWAIT P0, [R0+URZ+0x70], R3 ;  /* 0x00007003000075a7 */ /* 0x0022a400080011ff */
[----:B--2---:R-:W-:Y:S05]  /*f2f0*/  @!P0 NANOSLEEP.SYNCS 0x989680 ;  /* 0x009896800000895d */ /* 0x004fea0003900000 */
[----:B------:R-:W2:Y:S02]  /*f300*/  @!P0 SYNCS.PHASECHK.TRANS64 P0, [R0+URZ+0x70], R3 ;  /* 0x00007003000085a7 */ /* 0x000ea400080010ff */
[----:B--2---:R-:W-:Y:S05]  /*f310*/  @!P0 BRA `(.L_x_183) ;  /* 0xfffffffc00f08947 */ /* 0x004fea000383ffff */
[----:B------:R-:W-:Y:S05]  /*f320*/  BRA `(.L_x_40) ;  /* 0xffffff3400687947 */ /* 0x000fea000383ffff */
.L_x_48:
[----:B-1----:R1:W2:Y:S02]  /*f330*/  SYNCS.PHASECHK.TRANS64.TRYWAIT P0, [R0+URZ+0x60], R5 ;  /* 0x00006005000075a7 */ /* 0x0022a400080011ff */
[----:B--2---:R-:W-:Y:S05]  /*f340*/  @!P0 NANOSLEEP.SYNCS 0x989680 ;  /* 0x009896800000895d */ /* 0x004fea0003900000 */
[----:B------:R-:W2:Y:S02]  /*f350*/  @!P0 SYNCS.PHASECHK.TRANS64 P0, [R0+URZ+0x60], R5 ;  /* 0x00006005000085a7 */ /* 0x000ea400080010ff */
[----:B--2---:R-:W-:Y:S05]  /*f360*/  @!P0 BRA `(.L_x_48) ;  /* 0xfffffffc00f08947 */ /* 0x004fea000383ffff */
[----:B------:R-:W-:Y:S05]  /*f370*/  BRA `(.L_x_184) ;  /* 0xffffff3c000c7947 */ /* 0x000fea000383ffff */
.L_x_51:
[----:B-1----:R-:W-:Y:S07]  /*f380*/  MOV R0, UR8 ;  /* 0x0000000800007c02 */ /* 0x002fee0008000f00 */
.L_x_185:
[----:B-1----:R1:W2:Y:S02]  /*f390*/  SYNCS.PHASECHK.TRANS64.TRYWAIT P0, [R0+URZ], R5 ;  /* 0x00000005000075a7 */ /* 0x0022a400080011ff */
[----:B--2---:R-:W-:Y:S05]  /*f3a0*/  @!P0 NANOSLEEP.SYNCS 0x989680 ;  /* 0x009896800000895d */ /* 0x004fea0003900000 */
[----:B------:R-:W2:Y:S02]  /*f3b0*/  @!P0 SYNCS.PHASECHK.TRANS64 P0, [R0+URZ], R5 ;  /* 0x00000005000085a7 */ /* 0x000ea400080010ff */
[----:B--2---:R-:W-:Y:S05]  /*f3c0*/  @!P0 BRA `(.L_x_185) ;  /* 0xfffffffc00f08947 */ /* 0x004fea000383ffff */
[----:B------:R-:W-:Y:S05]  /*f3d0*/  BRA `(.L_x_50) ;  /* 0xffffff3c00707947 */ /* 0x000fea000383ffff */
.L_x_53:
[----:B-1----:R-:W-:Y:S07]  /*f3e0*/  MOV R0, UR13 ;  /* 0x0000000d00007c02 */ /* 0x002fee0008000f00 */
.L_x_186:
[----:B-1----:R1:W3:Y:S02]  /*f3f0*/  SYNCS.PHASECHK.TRANS64.TRYWAIT P0, [R0+URZ+0x88], R5 ;  /* 0x00008805000075a7 */ /* 0x0022e400080011ff */
[----:B---3--:R-:W-:Y:S05]  /*f400*/  @!P0 NANOSLEEP.SYNCS 0x989680 ;  /* 0x009896800000895d */ /* 0x008fea0003900000 */
[----:B------:R-:W3:Y:S02]  /*f410*/  @!P0 SYNCS.PHASECHK.TRANS64 P0, [R0+URZ+0x88], R5 ;  /* 0x00008805000085a7 */ /* 0x000ee400080010ff */
[----:B---3--:R-:W-:Y:S05]  /*f420*/  @!P0 BRA `(.L_x_186) ;  /* 0xfffffffc00f08947 */ /* 0x008fea000383ffff */
[----:B------:R-:W-:Y:S05]  /*f430*/  BRA `(.L_x_52) ;  /* 0xffffff3c00a47947 */ /* 0x000fea000383ffff */
.L_x_56:
[----:B------:R-:W-:-:S07]  /*f440*/  MOV R0, UR13 ;  /* 0x0000000d00007c02 */ /* 0x000fce0008000f00 */
.L_x_187:
[----:B---3--:R3:W4:Y:S02]  /*f450*/  SYNCS.PHASECHK.TRANS64.TRYWAIT P0, [R0+URZ+0xb0], R3 ;  /* 0x0000b003000075a7 */ /* 0x00872400080011ff */
[----:B----4-:R-:W-:Y:S05]  /*f460*/  @!P0 NANOSLEEP.SYNCS 0x989680 ;  /* 0x009896800000895d */ /* 0x010fea0003900000 */
[----:B------:R-:W4:Y:S02]  /*f470*/  @!P0 SYNCS.PHASECHK.TRANS64 P0, [R0+URZ+0xb0], R3 ;  /* 0x0000b003000085a7 */ /* 0x000f2400080010ff */
[----:B----4-:R-:W-:Y:S05]  /*f480*/  @!P0 BRA `(.L_x_187) ;  /* 0xfffffffc00f08947 */ /* 0x010fea000383ffff */
[----:B------:R-:W-:Y:S05]  /*f490*/  BRA `(.L_x_188) ;  /* 0xffffff4000407947 */ /* 0x000fea000383ffff */
.L_x_61:
[----:B-1----:R1:W2:Y:S02]  /*f4a0*/  SYNCS.PHASECHK.TRANS64.TRYWAIT P0, [R8+URZ+0x60], R5 ;  /* 0x00006005080075a7 */ /* 0x0022a400080011ff */
[----:B--2---:R-:W-:Y:S05]  /*f4b0*/  @!P0 NANOSLEEP.SYNCS 0x989680 ;  /* 0x009896800000895d */ /* 0x004fea0003900000 */
[----:B------:R-:W2:Y:S02]  /*f4c0*/  @!P0 SYNCS.PHASECHK.TRANS64 P0, [R8+URZ+0x60], R5 ;  /* 0x00006005080085a7 */ /* 0x000ea400080010ff */
[----:B--2---:R-:W-:Y:S05]  /*f4d0*/  @!P0 BRA `(.L_x_61) ;  /* 0xfffffffc00f08947 */ /* 0x004fea000383ffff */
[----:B------:R-:W-:Y:S05]  /*f4e0*/  BRA `(.L_x_189) ;  /* 0xffffff4400747947 */ /* 0x000fea000383ffff */
.L_x_64:
[----:B------:R-:W-:Y:S07]  /*f4f0*/  MOV R0, UR32 ;  /* 0x0000002000007c02 */ /* 0x000fee0008000f00 */
.L_x_190:
[----:B-1----:R1:W2:Y:S02]  /*f500*/  SYNCS.PHASECHK.TRANS64.TRYWAIT P0, [R0+URZ+0x58], R5 ;  /* 0x00005805000075a7 */ /* 0x0022a400080011ff */
[----:B--2---:R-:W-:Y:S05]  /*f510*/  @!P0 NANOSLEEP.SYNCS 0x989680 ;  /* 0x009896800000895d */ /* 0x004fea0003900000 */
[----:B------:R-:W2:Y:S02]  /*f520*/  @!P0 SYNCS.PHASECHK.TRANS64 P0, [R0+URZ+0x58], R5 ;  /* 0x00005805000085a7 */ /* 0x000ea400080010ff */
[----:B--2---:R-:W-:Y:S05]  /*f530*/  @!P0 BRA `(.L_x_190) ;  /* 0xfffffffc00f08947 */ /* 0x004fea000383ffff */
[----:B------:R-:W-:Y:S05]  /*f540*/  BRA `(.L_x_63) ;  /* 0xffffff4800ec7947 */ /* 0x000fea000383ffff */
.L_x_67:
[----:B------:R-:W-:Y:S07]  /*f550*/  MOV R0, UR16 ;  /* 0x0000001000007c02 */ /* 0x000fee0008000f00 */
.L_x_191:
[----:B-1----:R1:W2:Y:S02]  /*f560*/  SYNCS.PHASECHK.TRANS64.TRYWAIT P0, [R0+URZ+0x38], R5 ;  /* 0x00003805000075a7 */ /* 0x0022a400080011ff */
[----:B--2---:R-:W-:Y:S05]  /*f570*/  @!P0 NANOSLEEP.SYNCS 0x989680 ;  /* 0x009896800000895d */ /* 0x004fea0003900000 */
[----:B------:R-:W2:Y:S02]  /*f580*/  @!P0 SYNCS.PHASECHK.TRANS64 P0, [R0+URZ+0x38], R5 ;  /* 0x00003805000085a7 */ /* 0x000ea400080010ff */
[----:B--2---:R-:W-:Y:S05]  /*f590*/  @!P0 BRA `(.L_x_191) ;  /* 0xfffffffc00f08947 */ /* 0x004fea000383ffff */
[----:B------:R-:W-:Y:S05]  /*f5a0*/  BRA `(.L_x_192) ;  /* 0xffffff4c00547947 */ /* 0x000fea000383ffff */
.L_x_68:
[----:B------:R-:W-:Y:S07]  /*f5b0*/  MOV R0, UR17 ;  /* 0x0000001100007c02 */ /* 0x000fee0008000f00 */
.L_x_193:
[----:B-1----:R1:W2:Y:S02]  /*f5c0*/  SYNCS.PHASECHK.TRANS64.TRYWAIT P0, [R0+URZ+0x38], R5 ;  /* 0x00003805000075a7 */ /* 0x0022a400080011ff */
[----:B--2---:R-:W-:Y:S05]  /*f5d0*/  @!P0 NANOSLEEP.SYNCS 0x989680 ;  /* 0x009896800000895d */ /* 0x004fea0003900000 */
[----:B------:R-:W2:Y:S02]  /*f5e0*/  @!P0 SYNCS.PHASECHK.TRANS64 P0, [R0+URZ+0x38], R5 ;  /* 0x00003805000085a7 */ /* 0x000ea400080010ff */
[----:B--2---:R-:W-:Y:S05]  /*f5f0*/  @!P0 BRA `(.L_x_193) ;  /* 0xfffffffc00f08947 */ /* 0x004fea000383ffff */
[----:B------:R-:W-:Y:S05]  /*f600*/  BRA `(.L_x_194) ;  /* 0xffffff5000347947 */ /* 0x000fea000383ffff */
.L_x_69:
[----:B------:R-:W-:Y:S07]  /*f610*/  MOV R0, UR16 ;  /* 0x0000001000007c02 */ /* 0x000fee0008000f00 */
.L_x_195:
[----:B-1----:R1:W2:Y:S02]  /*f620*/  SYNCS.PHASECHK.TRANS64.TRYWAIT P0, [R0+URZ+0x38], R7 ;  /* 0x00003807000075a7 */ /* 0x0022a400080011ff */
[----:B--2---:R-:W-:Y:S05]  /*f630*/  @!P0 NANOSLEEP.SYNCS 0x989680 ;  /* 0x009896800000895d */ /* 0x004fea0003900000 */
[----:B------:R-:W2:Y:S02]  /*f640*/  @!P0 SYNCS.PHASECHK.TRANS64 P0, [R0+URZ+0x38], R7 ;  /* 0x00003807000085a7 */ /* 0x000ea400080010ff */
[----:B--2---:R-:W-:Y:S05]  /*f650*/  @!P0 BRA `(.L_x_195) ;  /* 0xfffffffc00f08947 */ /* 0x004fea000383ffff */
[----:B------:R-:W-:Y:S05]  /*f660*/  BRA `(.L_x_196) ;  /* 0xffffff5400087947 */ /* 0x000fea000383ffff */
.L_x_70:
[----:B------:R-:W-:Y:S07]  /*f670*/  MOV R0, UR21 ;  /* 0x0000001500007c02 */ /* 0x000fee0008000f00 */
.L_x_197:
[----:B-1----:R1:W2:Y:S02]  /*f680*/  SYNCS.PHASECHK.TRANS64.TRYWAIT P0, [R0+URZ+0x38], R7 ;  /* 0x00003807000075a7 */ /* 0x0022a400080011ff */
[----:B--2---:R-:W-:Y:S05]  /*f690*/  @!P0 NANOSLEEP.SYNCS 0x989680 ;  /* 0x009896800000895d */ /* 0x004fea0003900000 */
[----:B------:R-:W2:Y:S02]  /*f6a0*/  @!P0 SYNCS.PHASECHK.TRANS64 P0, [R0+URZ+0x38], R7 ;  /* 0x00003807000085a7 */ /* 0x000ea400080010ff */
[----:B--2---:R-:W-:Y:S05]  /*f6b0*/  @!P0 BRA `(.L_x_197) ;  /* 0xfffffffc00f08947 */ /* 0x004fea000383ffff */
[----:B------:R-:W-:Y:S05]  /*f6c0*/  BRA `(.L_x_198) ;  /* 0xffffff5400d87947 */ /* 0x000fea000383ffff */
.L_x_71:
[----:B------:R-:W-:Y:S07]  /*f6d0*/  MOV R0, UR6 ;  /* 0x0000000600007c02 */ /* 0x000fee0008000f00 */
.L_x_199:
[----:B-1----:R1:W2:Y:S02]  /*f6e0*/  SYNCS.PHASECHK.TRANS64.TRYWAIT P0, [R0+URZ+0x38], R7 ;  /* 0x00003807000075a7 */ /* 0x0022a400080011ff */
[----:B--2---:R-:W-:Y:S05]  /*f6f0*/  @!P0 NANOSLEEP.SYNCS 0x989680 ;  /* 0x009896800000895d */ /* 0x004fea0003900000 */
[----:B------:R-:W2:Y:S02]  /*f700*/  @!P0 SYNCS.PHASECHK.TRANS64 P0, [R0+URZ+0x38], R7 ;  /* 0x00003807000085a7 */ /* 0x000ea400080010ff */
[----:B--2---:R-:W-:Y:S05]  /*f710*/  @!P0 BRA `(.L_x_199) ;  /* 0xfffffffc00f08947 */ /* 0x004fea000383ffff */
[----:B------:R-:W-:Y:S05]  /*f720*/  BRA `(.L_x_200) ;  /* 0xffffff5800887947 */ /* 0x000fea000383ffff */
.L_x_72:
[----:B------:R-:W-:Y:S07]  /*f730*/  MOV R0, UR16 ;  /* 0x0000001000007c02 */ /* 0x000fee0008000f00 */
.L_x_201:
[----:B-1----:R1:W2:Y:S02]  /*f740*/  SYNCS.PHASECHK.TRANS64.TRYWAIT P0, [R0+URZ+0x38], R7 ;  /* 0x00003807000075a7 */ /* 0x0022a400080011ff */
[----:B--2---:R-:W-:Y:S05]  /*f750*/  @!P0 NANOSLEEP.SYNCS 0x989680 ;  /* 0x009896800000895d */ /* 0x004fea0003900000 */
[----:B------:R-:W2:Y:S02]  /*f760*/  @!P0 SYNCS.PHASECHK.TRANS64 P0, [R0+URZ+0x38], R7 ;  /* 0x00003807000085a7 */ /* 0x000ea400080010ff */
[----:B--2---:R-:W-:Y:S05]  /*f770*/  @!P0 BRA `(.L_x_201) ;  /* 0xfffffffc00f08947 */ /* 0x004fea000383ffff */
[----:B------:R-:W-:Y:S05]  /*f780*/  BRA `(.L_x_202) ;  /* 0xffffff5c00387947 */ /* 0x000fea000383ffff */
.L_x_73:
[----:B------:R-:W-:Y:S07]  /*f790*/  MOV R0, UR17 ;  /* 0x0000001100007c02 */ /* 0x000fee0008000f00 */
.L_x_203:
[----:B-1----:R1:W2:Y:S02]  /*f7a0*/  SYNCS.PHASECHK.TRANS64.TRYWAIT P0, [R0+URZ+0x38], R7 ;  /* 0x00003807000075a7 */ /* 0x0022a400080011ff */
[----:B--2---:R-:W-:Y:S05]  /*f7b0*/  @!P0 NANOSLEEP.SYNCS 0x989680 ;  /* 0x009896800000895d */ /* 0x004fea0003900000 */
[----:B------:R-:W2:Y:S02]  /*f7c0*/  @!P0 SYNCS.PHASECHK.TRANS64 P0, [R0+URZ+0x38], R7 ;  /* 0x00003807000085a7 */ /* 0x000ea400080010ff */
[----:B--2---:R-:W-:Y:S05]  /*f7d0*/  @!P0 BRA `(.L_x_203) ;  /* 0xfffffffc00f08947 */ /* 0x004fea000383ffff */
[----:B------:R-:W-:Y:S05]  /*f7e0*/  BRA `(.L_x_204) ;  /* 0xffffff6000087947 */ /* 0x000fea000383ffff */
.L_x_74:
[----:B------:R-:W-:Y:S07]  /*f7f0*/  MOV R0, UR16 ;  /* 0x0000001000007c02 */ /* 0x000fee0008000f00 */
.L_x_205:
[----:B-1----:R1:W2:Y:S02]  /*f800*/  SYNCS.PHASECHK.TRANS64.TRYWAIT P0, [R0+URZ+0x38], R5 ;  /* 0x00003805000075a7 */ /* 0x0022a400080011ff */
[----:B--2---:R-:W-:Y:S05]  /*f810*/  @!P0 NANOSLEEP.SYNCS 0x989680 ;  /* 0x009896800000895d */ /* 0x004fea0003900000 */
[----:B------:R-:W2:Y:S02]  /*f820*/  @!P0 SYNCS.PHASECHK.TRANS64 P0, [R0+URZ+0x38], R5 ;  /* 0x00003805000085a7 */ /* 0x000ea400080010ff */
[----:B--2---:R-:W-:Y:S05]  /*f830*/  @!P0 BRA `(.L_x_205) ;  /* 0xfffffffc00f08947 */ /* 0x004fea000383ffff */
[----:B------:R-:W-:Y:S05]  /*f840*/  BRA `(.L_x_206) ;  /* 0xffffff6000d87947 */ /* 0x000fea000383ffff */
.L_x_76:
[----:B------:R-:W-:-:S07]  /*f850*/  MOV R0, UR4 ;  /* 0x0000000400007c02 */ /* 0x000fce0008000f00 */
.L_x_207:
[----:B-1----:R1:W2:Y:S02]  /*f860*/  SYNCS.PHASECHK.TRANS64.TRYWAIT P0, [R0+URZ], R3 ;  /* 0x00000003000075a7 */ /* 0x0022a400080011ff */
[----:B--2---:R-:W-:Y:S05]  /*f870*/  @!P0 NANOSLEEP.SYNCS 0x989680 ;  /* 0x009896800000895d */ /* 0x004fea0003900000 */
[----:B------:R-:W2:Y:S02]  /*f880*/  @!P0 SYNCS.PHASECHK.TRANS64 P0, [R0+URZ], R3 ;  /* 0x00000003000085a7 */ /* 0x000ea400080010ff */
[----:B--2---:R-:W-:Y:S05]  /*f890*/  @!P0 BRA `(.L_x_207) ;  /* 0xfffffffc00f08947 */ /* 0x004fea000383ffff */
[----:B------:R-:W-:Y:S05]  /*f8a0*/  BRA `(.L_x_208) ;  /* 0xffffff6400cc7947 */ /* 0x000fea000383ffff */
.L_x_77:
[----:B------:R-:W-:-:S07]  /*f8b0*/  MOV R0, UR5 ;  /* 0x0000000500007c02 */ /* 0x000fce0008000f00 */
.L_x_209:
[----:B-1----:R1:W2:Y:S02]  /*f8c0*/  SYNCS.PHASECHK.TRANS64.TRYWAIT P0, [R0+URZ], R3 ;  /* 0x00000003000075a7 */ /* 0x0022a400080011ff */
[----:B--2---:R-:W-:Y:S05]  /*f8d0*/  @!P0 NANOSLEEP.SYNCS 0x989680 ;  /* 0x009896800000895d */ /* 0x004fea0003900000 */
[----:B------:R-:W2:Y:S02]  /*f8e0*/  @!P0 SYNCS.PHASECHK.TRANS64 P0, [R0+URZ], R3 ;  /* 0x00000003000085a7 */ /* 0x000ea400080010ff */
[----:B--2---:R-:W-:Y:S05]  /*f8f0*/  @!P0 BRA `(.L_x_209) ;  /* 0xfffffffc00f08947 */ /* 0x004fea000383ffff */
[----:B------:R-:W-:Y:S05]  /*f900*/  BRA `(.L_x_210) ;  /* 0xffffff6400d87947 */ /* 0x000fea000383ffff */
.L_x_79:
[----:B--2---:R2:W3:Y:S02]  /*f910*/  SYNCS.PHASECHK.TRANS64.TRYWAIT P0, [R0+URZ+0x60], R3 ;  /* 0x00006003000075a7 */ /* 0x0044e400080011ff */
[----:B---3--:R-:W-:Y:S05]  /*f920*/  @!P0 NANOSLEEP.SYNCS 0x989680 ;  /* 0x009896800000895d */ /* 0x008fea0003900000 */
[----:B------:R-:W3:Y:S02]  /*f930*/  @!P0 SYNCS.PHASECHK.TRANS64 P0, [R0+URZ+0x60], R3 ;  /* 0x00006003000085a7 */ /* 0x000ee400080010ff */
[----:B---3--:R-:W-:Y:S05]  /*f940*/  @!P0 BRA `(.L_x_79) ;  /* 0xfffffffc00f08947 */ /* 0x008fea000383ffff */
[----:B------:R-:W-:Y:S05]  /*f950*/  BRA `(.L_x_211) ;  /* 0xffffff6800c87947 */ /* 0x000fea000383ffff */
.L_x_89:
[----:B-1----:R1:W3:Y:S02]  /*f960*/  SYNCS.PHASECHK.TRANS64.TRYWAIT P0, [R4+URZ+0x20], R3 ;  /* 0x00002003040075a7 */ /* 0x0022e400080011ff */
[----:B---3--:R-:W-:Y:S05]  /*f970*/  @!P0 NANOSLEEP.SYNCS 0x989680 ;  /* 0x009896800000895d */ /* 0x008fea0003900000 */
[----:B------:R-:W3:Y:S02]  /*f980*/  @!P0 SYNCS.PHASECHK.TRANS64 P0, [R4+URZ+0x20], R3 ;  /* 0x00002003040085a7 */ /* 0x000ee400080010ff */
[----:B---3--:R-:W-:Y:S05]  /*f990*/  @!P0 BRA `(.L_x_89) ;  /* 0xfffffffc00f08947 */ /* 0x008fea000383ffff */
[----:B------:R-:W-:Y:S05]  /*f9a0*/  BRA `(.L_x_88) ;  /* 0xffffff7800947947 */ /* 0x000fea000383ffff */
.L_x_91:
[----:B-1----:R-:W-:Y:S04]  /*f9b0*/  MOV R3, UR47 ;  /* 0x0000002f00037c02 */ /* 0x002fe80008000f00 */
[----:B------:R1:W2:Y:S03]  /*f9c0*/  SYNCS.PHASECHK.TRANS64.TRYWAIT P1, [R3+URZ+0x80], R0 ;  /* 0x00008000030075a7 */ /* 0x0002a600080211ff */
[----:B--2---:R-:W-:Y:S05]  /*f9d0*/  @!P1 NANOSLEEP.SYNCS 0x989680 ;  /* 0x009896800000995d */ /* 0x004fea0003900000 */
[----:B------:R-:W2:Y:S02]  /*f9e0*/  @!P1 SYNCS.PHASECHK.TRANS64 P1, [R3+URZ+0x80], R0 ;  /* 0x00008000030095a7 */ /* 0x000ea400080210ff */
[----:B--2---:R-:W-:Y:S05]  /*f9f0*/  @!P1 BRA `(.L_x_91) ;  /* 0xfffffffc00ec9947 */ /* 0x004fea000383ffff */
[----:B------:R-:W-:Y:S05]  /*fa00*/  BRA `(.L_x_90) ;  /* 0xffffff7c007c7947 */ /* 0x000fea000383ffff */
.L_x_102:
[----:B-1----:R1:W2:Y:S02]  /*fa10*/  SYNCS.PHASECHK.TRANS64.TRYWAIT P0, [R5+URZ+0x20], R0 ;  /* 0x00002000050075a7 */ /* 0x0022a400080011ff */
[----:B--2---:R-:W-:Y:S05]  /*fa20*/  @!P0 NANOSLEEP.SYNCS 0x989680 ;  /* 0x009896800000895d */ /* 0x004fea0003900000 */
[----:B------:R-:W2:Y:S02]  /*fa30*/  @!P0 SYNCS.PHASECHK.TRANS64 P0, [R5+URZ+0x20], R0 ;  /* 0x00002000050085a7 */ /* 0x000ea400080010ff */
[----:B--2---:R-:W-:Y:S05]  /*fa40*/  @!P0 BRA `(.L_x_102) ;  /* 0xfffffffc00f08947 */ /* 0x004fea000383ffff */
[----:B------:R-:W-:Y:S05]  /*fa50*/  BRA `(.L_x_101) ;  /* 0xffffff8800707947 */ /* 0x000fea000383ffff */
.L_x_112:
[----:B-1----:R1:W2:Y:S02]  /*fa60*/  SYNCS.PHASECHK.TRANS64.TRYWAIT P0, [R5+URZ+0x20], R4 ;  /* 0x00002004050075a7 */ /* 0x0022a400080011ff */
[----:B--2---:R-:W-:Y:S05]  /*fa70*/  @!P0 NANOSLEEP.SYNCS 0x989680 ;  /* 0x009896800000895d */ /* 0x004fea0003900000 */
[----:B------:R-:W2:Y:S02]  /*fa80*/  @!P0 SYNCS.PHASECHK.TRANS64 P0, [R5+URZ+0x20], R4 ;  /* 0x00002004050085a7 */ /* 0x000ea400080010ff */
[----:B--2---:R-:W-:Y:S05]  /*fa90*/  @!P0 BRA `(.L_x_112) ;  /* 0xfffffffc00f08947 */ /* 0x004fea000383ffff */
[----:B------:R-:W-:Y:S05]  /*faa0*/  BRA `(.L_x_111) ;  /* 0xffffff98002c7947 */ /* 0x000fea000383ffff */
.L_x_122:
[----:B-1----:R1:W2:Y:S02]  /*fab0*/  SYNCS.PHASECHK.TRANS64.TRYWAIT P0, [R5+URZ+0x20], R4 ;  /* 0x00002004050075a7 */ /* 0x0022a400080011ff */
[----:B--2---:R-:W-:Y:S05]  /*fac0*/  @!P0 NANOSLEEP.SYNCS 0x989680 ;  /* 0x009896800000895d */ /* 0x004fea0003900000 */
[----:B------:R-:W2:Y:S02]  /*fad0*/  @!P0 SYNCS.PHASECHK.TRANS64 P0, [R5+URZ+0x20], R4 ;  /* 0x00002004050085a7 */ /* 0x000ea400080010ff */
[----:B--2---:R-:W-:Y:S05]  /*fae0*/  @!P0 BRA `(.L_x_122) ;  /* 0xfffffffc00f08947 */ /* 0x004fea000383ffff */
[----:B------:R-:W-:Y:S05]  /*faf0*/  BRA `(.L_x_121) ;  /* 0xffffffa400ec7947 */ /* 0x000fea000383ffff */
.L_x_132:
[----:B-1----:R1:W2:Y:S02]  /*fb00*/  SYNCS.PHASECHK.TRANS64.TRYWAIT P0, [R5+URZ+0x20], R4 ;  /* 0x00002004050075a7 */ /* 0x0022a400080011ff */
[----:B--2---:R-:W-:Y:S05]  /*fb10*/  @!P0 NANOSLEEP.SYNCS 0x989680 ;  /* 0x009896800000895d */ /* 0x004fea0003900000 */
[----:B------:R-:W2:Y:S02]  /*fb20*/  @!P0 SYNCS.PHASECHK.TRANS64 P0, [R5+URZ+0x20], R4 ;  /* 0x00002004050085a7 */ /* 0x000ea400080010ff */
[----:B--2---:R-:W-:Y:S05]  /*fb30*/  @!P0 BRA `(.L_x_132) ;  /* 0xfffffffc00f08947 */ /* 0x004fea000383ffff */
[----:B------:R-:W-:Y:S05]  /*fb40*/  BRA `(.L_x_131) ;  /* 0xffffffb400ac7947 */ /* 0x000fea000383ffff */
.L_x_142:
[----:B-1----:R1:W2:Y:S02]  /*fb50*/  SYNCS.PHASECHK.TRANS64.TRYWAIT P0, [R5+URZ+0x20], R4 ;  /* 0x00002004050075a7 */ /* 0x0022a400080011ff */
[----:B--2---:R-:W-:Y:S05]  /*fb60*/  @!P0 NANOSLEEP.SYNCS 0x989680 ;  /* 0x009896800000895d */ /* 0x004fea0003900000 */
[----:B------:R-:W2:Y:S02]  /*fb70*/  @!P0 SYNCS.PHASECHK.TRANS64 P0, [R5+URZ+0x20], R4 ;  /* 0x00002004050085a7 */ /* 0x000ea400080010ff */
[----:B--2---:R-:W-:Y:S05]  /*fb80*/  @!P0 BRA `(.L_x_142) ;  /* 0xfffffffc00f08947 */ /* 0x004fea000383ffff */
[----:B------:R-:W-:Y:S05]  /*fb90*/  BRA `(.L_x_141) ;  /* 0xffffffc4006c7947 */ /* 0x000fea000383ffff */
.L_x_152:
[----:B-1----:R1:W2:Y:S02]  /*fba0*/  SYNCS.PHASECHK.TRANS64.TRYWAIT P0, [R5+URZ+0x20], R4 ;  /* 0x00002004050075a7 */ /* 0x0022a400080011ff */
[----:B--2---:R-:W-:Y:S05]  /*fbb0*/  @!P0 NANOSLEEP.SYNCS 0x989680 ;  /* 0x009896800000895d */ /* 0x004fea0003900000 */
[----:B------:R-:W2:Y:S02]  /*fbc0*/  @!P0 SYNCS.PHASECHK.TRANS64 P0, [R5+URZ+0x20], R4 ;  /* 0x00002004050085a7 */ /* 0x000ea400080010ff */
[----:B--2---:R-:W-:Y:S05]  /*fbd0*/  @!P0 BRA `(.L_x_152) ;  /* 0xfffffffc00f08947 */ /* 0x004fea000383ffff */
[----:B------:R-:W-:Y:S05]  /*fbe0*/  BRA `(.L_x_151) ;  /* 0xffffffd4002c7947 */ /* 0x000fea000383ffff */
.L_x_162:
[----:B-1----:R1:W2:Y:S02]  /*fbf0*/  SYNCS.PHASECHK.TRANS64.TRYWAIT P0, [R3+URZ+0x20], R102 ;  /* 0x00002066030075a7 */ /* 0x0022a400080011ff */
[----:B--2---:R-:W-:Y:S05]  /*fc00*/  @!P0 NANOSLEEP.SYNCS 0x989680 ;  /* 0x009896800000895d */ /* 0x004fea0003900000 */
[----:B------:R-:W2:Y:S02]  /*fc10*/  @!P0 SYNCS.PHASECHK.TRANS64 P0, [R3+URZ+0x20], R102 ;  /* 0x00002066030085a7 */ /* 0x000ea400080010ff */
[----:B--2---:R-:W-:Y:S05]  /*fc20*/  @!P0 BRA `(.L_x_162) ;  /* 0xfffffffc00f08947 */ /* 0x004fea000383ffff */
[----:B------:R-:W-:Y:S05]  /*fc30*/  BRA `(.L_x_161) ;  /* 0xffffffe000e87947 */ /* 0x000fea000383ffff */
        .weak           $__internal_0_$__cuda_sm10x_tcgen05_guardrail_trap_col_being_dealloced_not_returned_by_alloc
        .type           $__internal_0_$__cuda_sm10x_tcgen05_guardrail_trap_col_being_dealloced_not_returned_by_alloc,@function
        .size           $__internal_0_$__cuda_sm10x_tcgen05_guardrail_trap_col_being_dealloced_not_returned_by_alloc,($__internal_1_$__cuda_sm10x_tcgen05_guardrail_trap_phase_invalid_during_alloc - $__internal_0_$__cuda_sm10x_tcgen05_guardrail_trap_col_being_dealloced_not_returned_by_alloc)
$__internal_0_$__cuda_sm10x_tcgen05_guardrail_trap_col_being_dealloced_not_returned_by_alloc:
[----:B------:R-:W-:Y:S05]  /*fc40*/  BPT.TRAP 0x1 ;  /* 0x000000040000795c */ /* 0x000fea0000300000 */
[----:B------:R-:W-:-:S04]  /*fc50*/  HFMA2 R3, -RZ, RZ, 0, 0 ;  /* 0x00000000ff037431 */ /* 0x000fc800000001ff */
[----:B------:R-:W-:Y:S05]  /*fc60*/  RET.REL.NODEC R2 `(_ZN7cutlass13device_kernelINS_4gemm6kernel13GemmUniversalIN4cute5tupleIJiiiiEEENS1_10collective13CollectiveMmaINS1_41MainloopSm100TmaUmmaWarpSpecializedSparseILi2ELi2ELi1ENS5_IJNS4_1CILi1EEENSA_ILi2EEESB_EEEEENS5_IJNSA_ILi128EEENSA_ILi256EEESF_EEENS_10bfloat16_tENS5_IJNS4_6LayoutINS5_IJiNS5_IJSC_iEEEiEEENS5_IJlNS5_IJSB_SC_EEElEEEEENSJ_INS5_IJNS5_IJNS5_IJNSA_ILi8EEESC_SP_EEEiEEENS5_IJNS5_IJNSA_ILi16EEESC_NSA_ILi4EEEEEEiEEEiEEENS5_IJNS5_IJNS5_IJSF_SS_NSA_ILi2048EEEEEENSA_ILi16384EEEEEENS5_IJNS5_IJSB_NSA_ILi1024EEENSA_ILi32EEEEEElEEElEEEEEEEESI_NS5_IJlSB_lEEENS4_8TiledMMAINS4_8MMA_AtomIJNS4_27SM100_MMA_F16BF16_SS_SPARSEISI_SI_fLi128ELi256ELNS4_4UMMA5MajorE0ELS1D_0ELNS1C_7ScaleInE0ELS1E_0EEEEEENSJ_INS5_IJSB_SB_SB_EEENS5_IJNSA_ILi0EEES1I_S1I_EEEEENS5_IJNS4_10UnderscoreES1L_S1L_EEEEENS4_23SM90_TMA_LOAD_MULTICASTENS4_14ComposedLayoutINS4_7SwizzleILi3ELi4ELi3EEENS4_25smem_sparse_ptr_flag_bitsILi2ELi16EEENSJ_INS5_IJNS5_IJSB_SP_EEENS5_IJSC_NSA_ILi64EEEEEEEEENS5_IJNS5_IJS1I_SF_EEESM_EEEEEEEvNS4_8identityENS4_13SM90_TMA_LOADENS1P_IS1R_NS4_18smem_ptr_flag_bitsILi16EEENSJ_INS5_IJSP_S1V_EEENS5_IJS1V_SB_EEEEEEEvS22_EENS_8epilogue10collective18CollectiveEpilogueINS2B_23Sm100TmaWarpSpecializedILi3ELi2ELi32ELb1ELb0EEEJSH_NS5_IJNSJ_ISF_SB_EENSJ_IS12_SB_EEEEEfNS5_IJSB_llEEEfS2J_NS2B_6fusion15FusionCallbacksIS2F_NS2K_17LinearCombinationIffffLNS_15FloatRoundStyleE2EEESH_S2I_JEEENS4_5SM1004TMEM4LOAD26SM100_TMEM_LOAD_32dp32b32xES23_NS1P_INS1Q_ILi2ELi5ELi2EEENS24_ILi32EEENSJ_INS5_IJS12_ST_EEENS5_IJSB_S12_EEEEEEENS4_39AutoVectorizingCopyWithAssumedAlignmentILi128EEENS4_14SM90_TMA_STOREES2Z_S31_S31_EEEvvEEEEvNT_6ParamsE) ;  /* 0xffffff0002e47950 */ /* 0x000fea0003c3ffff */
        .weak           $__internal_1_$__cuda_sm10x_tcgen05_guardrail_trap_phase_invalid_during_alloc
        .type           $__internal_1_$__cuda_sm10x_tcgen05_guardrail_trap_phase_invalid_during_alloc,@function
        .size           $__internal_1_$__cuda_sm10x_tcgen05_guardrail_trap_phase_invalid_during_alloc,($__internal_2_$__cuda_sm10x_tcgen05_guardrail_trap_unallocated_columns_being_dealloced - $__internal_1_$__cuda_sm10x_tcgen05_guardrail_trap_phase_invalid_during_alloc)
$__internal_1_$__cuda_sm10x_tcgen05_guardrail_trap_phase_invalid_during_alloc:
[----:B------:R-:W-:Y:S05]  /*fc70*/  BPT.TRAP 0x1 ;  /* 0x000000040000795c */ /* 0x000fea0000300000 */
[----:B------:R-:W-:-:S04]  /*fc80*/  MOV R5, 0x0 ;  /* 0x0000000000057802 */ /* 0x000fc80000000f00 */
[----:B------:R-:W-:Y:S05]  /*fc90*/  RET.REL.NODEC R4 `(_ZN7cutlass13device_kernelINS_4gemm6kernel13GemmUniversalIN4cute5tupleIJiiiiEEENS1_10collective13CollectiveMmaINS1_41MainloopSm100TmaUmmaWarpSpecializedSparseILi2ELi2ELi1ENS5_IJNS4_1CILi1EEENSA_ILi2EEESB_EEEEENS5_IJNSA_ILi128EEENSA_ILi256EEESF_EEENS_10bfloat16_tENS5_IJNS4_6LayoutINS5_IJiNS5_IJSC_iEEEiEEENS5_IJlNS5_IJSB_SC_EEElEEEEENSJ_INS5_IJNS5_IJNS5_IJNSA_ILi8EEESC_SP_EEEiEEENS5_IJNS5_IJNSA_ILi16EEESC_NSA_ILi4EEEEEEiEEEiEEENS5_IJNS5_IJNS5_IJSF_SS_NSA_ILi2048EEEEEENSA_ILi16384EEEEEENS5_IJNS5_IJSB_NSA_ILi1024EEENSA_ILi32EEEEEElEEElEEEEEEEESI_NS5_IJlSB_lEEENS4_8TiledMMAINS4_8MMA_AtomIJNS4_27SM100_MMA_F16BF16_SS_SPARSEISI_SI_fLi128ELi256ELNS4_4UMMA5MajorE0ELS1D_0ELNS1C_7ScaleInE0ELS1E_0EEEEEENSJ_INS5_IJSB_SB_SB_EEENS5_IJNSA_ILi0EEES1I_S1I_EEEEENS5_IJNS4_10UnderscoreES1L_S1L_EEEEENS4_23SM90_TMA_LOAD_MULTICASTENS4_14ComposedLayoutINS4_7SwizzleILi3ELi4ELi3EEENS4_25smem_sparse_ptr_flag_bitsILi2ELi16EEENSJ_INS5_IJNS5_IJSB_SP_EEENS5_IJSC_NSA_ILi64EEEEEEEEENS5_IJNS5_IJS1I_SF_EEESM_EEEEEEEvNS4_8identityENS4_13SM90_TMA_LOADENS1P_IS1R_NS4_18smem_ptr_flag_bitsILi16EEENSJ_INS5_IJSP_S1V_EEENS5_IJS1V_SB_EEEEEEEvS22_EENS_8epilogue10collective18CollectiveEpilogueINS2B_23Sm100TmaWarpSpecializedILi3ELi2ELi32ELb1ELb0EEEJSH_NS5_IJNSJ_ISF_SB_EENSJ_IS12_SB_EEEEEfNS5_IJSB_llEEEfS2J_NS2B_6fusion15FusionCallbacksIS2F_NS2K_17LinearCombinationIffffLNS_15FloatRoundStyleE2EEESH_S2I_JEEENS4_5SM1004TMEM4LOAD26SM100_TMEM_LOAD_32dp32b32xES23_NS1P_INS1Q_ILi2ELi5ELi2EEENS24_ILi32EEENSJ_INS5_IJS12_ST_EEENS5_IJSB_S12_EEEEEEENS4_39AutoVectorizingCopyWithAssumedAlignmentILi128EEENS4_14SM90_TMA_STOREES2Z_S31_S31_EEEvvEEEEvNT_6ParamsE) ;  /* 0xffffff0004d87950 */ /* 0x000fea0003c3ffff */
        .weak           $__internal_2_$__cuda_sm10x_tcgen05_guardrail_trap_unallocated_columns_being_dealloced
        .type           $__internal_2_$__cuda_sm10x_tcgen05_guardrail_trap_unallocated_columns_being_dealloced,@function
        .size           $__internal_2_$__cuda_sm10x_tcgen05_guardrail_trap_unallocated_columns_being_dealloced,(.L_x_213 - $__internal_2_$__cuda_sm10x_tcgen05_guardrail_trap_unallocated_columns_being_dealloced)
$__internal_2_$__cuda_sm10x_tcgen05_guardrail_trap_unallocated_columns_being_dealloced:
[----:B------:R-:W-:Y:S05]  /*fca0*/  BPT.TRAP 0x1 ;  /* 0x000000040000795c */ /* 0x000fea0000300000 */
[----:B------:R-:W-:-:S04]  /*fcb0*/  HFMA2 R3, -RZ, RZ, 0, 0 ;  /* 0x00000000ff037431 */ /* 0x000fc800000001ff */
[----:B------:R-:W-:Y:S05]  /*fcc0*/  RET.REL.NODEC R2 `(_ZN7cutlass13device_kernelINS_4gemm6kernel13GemmUniversalIN4cute5tupleIJiiiiEEENS1_10collective13CollectiveMmaINS1_41MainloopSm100TmaUmmaWarpSpecializedSparseILi2ELi2ELi1ENS5_IJNS4_1CILi1EEENSA_ILi2EEESB_EEEEENS5_IJNSA_ILi128EEENSA_ILi256EEESF_EEENS_10bfloat16_tENS5_IJNS4_6LayoutINS5_IJiNS5_IJSC_iEEEiEEENS5_IJlNS5_IJSB_SC_EEElEEEEENSJ_INS5_IJNS5_IJNS5_IJNSA_ILi8EEESC_SP_EEEiEEENS5_IJNS5_IJNSA_ILi16EEESC_NSA_ILi4EEEEEEiEEEiEEENS5_IJNS5_IJNS5_IJSF_SS_NSA_ILi2048EEEEEENSA_ILi16384EEEEEENS5_IJNS5_IJSB_NSA_ILi1024EEENSA_ILi32EEEEEElEEElEEEEEEEESI_NS5_IJlSB_lEEENS4_8TiledMMAINS4_8MMA_AtomIJNS4_27SM100_MMA_F16BF16_SS_SPARSEISI_SI_fLi128ELi256ELNS4_4UMMA5MajorE0ELS1D_0ELNS1C_7ScaleInE0ELS1E_0EEEEEENSJ_INS5_IJSB_SB_SB_EEENS5_IJNSA_ILi0EEES1I_S1I_EEEEENS5_IJNS4_10UnderscoreES1L_S1L_EEEEENS4_23SM90_TMA_LOAD_MULTICASTENS4_14ComposedLayoutINS4_7SwizzleILi3ELi4ELi3EEENS4_25smem_sparse_ptr_flag_bitsILi2ELi16EEENSJ_INS5_IJNS5_IJSB_SP_EEENS5_IJSC_NSA_ILi64EEEEEEEEENS5_IJNS5_IJS1I_SF_EEESM_EEEEEEEvNS4_8identityENS4_13SM90_TMA_LOADENS1P_IS1R_NS4_18smem_ptr_flag_bitsILi16EEENSJ_INS5_IJSP_S1V_EEENS5_IJS1V_SB_EEEEEEEvS22_EENS_8epilogue10collective18CollectiveEpilogueINS2B_23Sm100TmaWarpSpecializedILi3ELi2ELi32ELb1ELb0EEEJSH_NS5_IJNSJ_ISF_SB_EENSJ_IS12_SB_EEEEEfNS5_IJSB_llEEEfS2J_NS2B_6fusion15FusionCallbacksIS2F_NS2K_17LinearCombinationIffffLNS_15FloatRoundStyleE2EEESH_S2I_JEEENS4_5SM1004TMEM4LOAD26SM100_TMEM_LOAD_32dp32b32xES23_NS1P_INS1Q_ILi2ELi5ELi2EEENS24_ILi32EEENSJ_INS5_IJS12_ST_EEENS5_IJSB_S12_EEEEEEENS4_39AutoVectorizingCopyWithAssumedAlignmentILi128EEENS4_14SM90_TMA_STOREES2Z_S31_S31_EEEvvEEEEvNT_6ParamsE) ;  /* 0xffffff0002cc7950 */ /* 0x000fea0003c3ffff */
.L_x_212:
[----:B------:R-:W-:-:S00]  /*fcd0*/  BRA `(.L_x_212) ;  /* 0xfffffffc00fc7947 */ /* 0x000fc0000383ffff */
[----:B------:R-:W-:-:S00]  /*fce0*/  NOP ;  /* 0x0000000000007918 */ /* 0x000fc00000000000 */
        /* <DEDUP_REMOVED lines=9> */
.L_x_213:


//--------------------- .nv.global.init           --------------------------
	.section	.nv.global.init,"aw",@progbits
.nv.global.init:
	.type		$str$27,@object
	.size		$str$27,($str$28 - $str$27)
$str$27:
        /*0000*/ 	.byte	0x28, 0x61, 0x64, 0x64, 0x72, 0x65, 0x73, 0x73, 0x20, 0x26, 0x20, 0x6d, 0x61, 0x73, 0x6b, 0x29
        /*0010*/ 	.byte	0x20, 0x3d, 0x3d, 0x20, 0x30, 0x00
	.type		$str$28,@object
	.size		$str$28,($str$26 - $str$28)
$str$28:
        /*0016*/ 	.byte	0x2f, 0x74, 0x6d, 0x70, 0x2f, 0x63, 0x75, 0x74, 0x6c, 0x61, 0x73, 0x73, 0x5f, 0x73, 0x77, 0x65
        /*0026*/ 	.byte	0x65, 0x70, 0x5f, 0x73, 0x72, 0x63, 0x2f, 0x69, 0x6e, 0x63, 0x6c, 0x75, 0x64, 0x65, 0x2f, 0x63
        /*0036*/ 	.byte	0x75, 0x74, 0x65, 0x2f, 0x70, 0x6f, 0x69, 0x6e, 0x74, 0x65, 0x72, 0x5f, 0x66, 0x6c, 0x61, 0x67
        /*0046*/ 	.byte	0x67, 0x65, 0x64, 0x2e, 0x68, 0x70, 0x70, 0x00
	.type		$str$26,@object
	.size		$str$26,($str$25 - $str$26)
$str$26:
        /*004e*/ 	.byte	0x2f, 0x74, 0x6d, 0x70, 0x2f, 0x63, 0x75, 0x74, 0x6c, 0x61, 0x73, 0x73, 0x5f, 0x73, 0x77, 0x65
        /*005e*/ 	.byte	0x65, 0x70, 0x5f, 0x73, 0x72, 0x63, 0x2f, 0x69, 0x6e, 0x63, 0x6c, 0x75, 0x64, 0x65, 0x2f, 0x63
        /*006e*/ 	.byte	0x75, 0x74, 0x65, 0x2f, 0x61, 0x74, 0x6f, 0x6d, 0x2f, 0x63, 0x6f, 0x70, 0x79, 0x5f, 0x74, 0x72
        /*007e*/ 	.byte	0x61, 0x69, 0x74, 0x73, 0x5f, 0x73, 0x6d, 0x31, 0x30, 0x30, 0x2e, 0x68, 0x70, 0x70, 0x00
	.type		$str$25,@object
	.size		$str$25,(__unnamed_1 - $str$25)
$str$25:
        /*008d*/ 	.byte	0x28, 0x28, 0x75, 0x69, 0x6e, 0x74, 0x33, 0x32, 0x5f, 0x74, 0x28, 0x74, 0x68, 0x72, 0x65, 0x61
        /*009d*/ 	.byte	0x64, 0x49, 0x64, 0x78, 0x2e, 0x78, 0x29, 0x20, 0x2f, 0x20, 0x33, 0x32, 0x29, 0x20, 0x25, 0x20
        /*00ad*/ 	.byte	0x34, 0x29, 0x20, 0x3d, 0x3d, 0x20, 0x28, 0x28, 0x28, 0x74, 0x6d, 0x65, 0x6d, 0x5f, 0x61, 0x64
        /*00bd*/ 	.byte	0x64, 0x72, 0x20, 0x3e, 0x3e, 0x20, 0x31, 0x36, 0x29, 0x20, 0x2f, 0x20, 0x33, 0x32, 0x29, 0x20
        /*00cd*/ 	.byte	0x25, 0x20, 0x34, 0x29, 0x00
	.type		__unnamed_1,@object
	.size		__unnamed_1,(__unnamed_2 - __unnamed_1)
__unnamed_1:
        /*00d2*/ 	.byte	0x61, 0x75, 0x74, 0x6f, 0x20, 0x63, 0x75, 0x74, 0x65, 0x3a, 0x3a, 0x61, 0x73, 0x5f, 0x70, 0x6f
        /* <DEDUP_REMOVED lines=23> */
        /*0252*/ 	.byte	0x3a, 0x3a, 0x43, 0x3c, 0x34, 0x30, 0x39, 0x36, 0x3e, 0x3e, 0x3e, 0x3e, 0x5d, 0x00
	.type		__unnamed_2,@object
	.size		__unnamed_2,(.L_2 - __unnamed_2)
__unnamed_2:
        /* <DEDUP_REMOVED lines=42> */
        /*0500*/ 	.byte	0x3e, 0x5d, 0x00
.L_2:


//--------------------- .nv.shared._ZN7cutlass13device_kernelINS_4gemm6kernel13GemmUniversalIN4cute5tupleIJiiiiEEENS1_10collective13CollectiveMmaINS1_41MainloopSm100TmaUmmaWarpSpecializedSparseILi2ELi2ELi1ENS5_IJNS4_1CILi1EEENSA_ILi2EEESB_EEEEENS5_IJNSA_ILi128EEENSA_ILi256EEESF_EEENS_10bfloat16_tENS5_IJNS4_6LayoutINS5_IJiNS5_IJSC_iEEEiEEENS5_IJlNS5_IJSB_SC_EEElEEEEENSJ_INS5_IJNS5_IJNS5_IJNSA_ILi8EEESC_SP_EEEiEEENS5_IJNS5_IJNSA_ILi16EEESC_NSA_ILi4EEEEEEiEEEiEEENS5_IJNS5_IJNS5_IJSF_SS_NSA_ILi2048EEEEEENSA_ILi16384EEEEEENS5_IJNS5_IJSB_NSA_ILi1024EEENSA_ILi32EEEEEElEEElEEEEEEEESI_NS5_IJlSB_lEEENS4_8TiledMMAINS4_8MMA_AtomIJNS4_27SM100_MMA_F16BF16_SS_SPARSEISI_SI_fLi128ELi256ELNS4_4UMMA5MajorE0ELS1D_0ELNS1C_7ScaleInE0ELS1E_0EEEEEENSJ_INS5_IJSB_SB_SB_EEENS5_IJNSA_ILi0EEES1I_S1I_EEEEENS5_IJNS4_10UnderscoreES1L_S1L_EEEEENS4_23SM90_TMA_LOAD_MULTICASTENS4_14ComposedLayoutINS4_7SwizzleILi3ELi4ELi3EEENS4_25smem_sparse_ptr_flag_bitsILi2ELi16EEENSJ_INS5_IJNS5_IJSB_SP_EEENS5_IJSC_NSA_ILi64EEEEEEEEENS5_IJNS5_IJS1I_SF_EEESM_EEEEEEEvNS4_8identityENS4_13SM90_TMA_LOADENS1P_IS1R_NS4_18smem_ptr_flag_bitsILi16EEENSJ_INS5_IJSP_S1V_EEENS5_IJS1V_SB_EEEEEEEvS22_EENS_8epilogue10collective18CollectiveEpilogueINS2B_23Sm100TmaWarpSpecializedILi3ELi2ELi32ELb1ELb0EEEJSH_NS5_IJNSJ_ISF_SB_EENSJ_IS12_SB_EEEEEfNS5_IJSB_llEEEfS2J_NS2B_6fusion15FusionCallbacksIS2F_NS2K_17LinearCombinationIffffLNS_15FloatRoundStyleE2EEESH_S2I_JEEENS4_5SM1004TMEM4LOAD26SM100_TMEM_LOAD_32dp32b32xES23_NS1P_INS1Q_ILi2ELi5ELi2EEENS24_ILi32EEENSJ_INS5_IJS12_ST_EEENS5_IJSB_S12_EEEEEEENS4_39AutoVectorizingCopyWithAssumedAlignmentILi128EEENS4_14SM90_TMA_STOREES2Z_S31_S31_EEEvvEEEEvNT_6ParamsE --------------------------
	.section	.nv.shared._ZN7cutlass13device_kernelINS_4gemm6kernel13GemmUniversalIN4cute5tupleIJiiiiEEENS1_10collective13CollectiveMmaINS1_41MainloopSm100TmaUmmaWarpSpecializedSparseILi2ELi2ELi1ENS5_IJNS4_1CILi1EEENSA_ILi2EEESB_EEEEENS5_IJNSA_ILi128EEENSA_ILi256EEESF_EEENS_10bfloat16_tENS5_IJNS4_6LayoutINS5_IJiNS5_IJSC_iEEEiEEENS5_IJlNS5_IJSB_SC_EEElEEEEENSJ_INS5_IJNS5_IJNS5_IJNSA_ILi8EEESC_SP_EEEiEEENS5_IJNS5_IJNSA_ILi16EEESC_NSA_ILi4EEEEEEiEEEiEEENS5_IJNS5_IJNS5_IJSF_SS_NSA_ILi2048EEEEEENSA_ILi16384EEEEEENS5_IJNS5_IJSB_NSA_ILi1024EEENSA_ILi32EEEEEElEEElEEEEEEEESI_NS5_IJlSB_lEEENS4_8TiledMMAINS4_8MMA_AtomIJNS4_27SM100_MMA_F16BF16_SS_SPARSEISI_SI_fLi128ELi256ELNS4_4UMMA5MajorE0ELS1D_0ELNS1C_7ScaleInE0ELS1E_0EEEEEENSJ_INS5_IJSB_SB_SB_EEENS5_IJNSA_ILi0EEES1I_S1I_EEEEENS5_IJNS4_10UnderscoreES1L_S1L_EEEEENS4_23SM90_TMA_LOAD_MULTICASTENS4_14ComposedLayoutINS4_7SwizzleILi3ELi4ELi3EEENS4_25smem_sparse_ptr_flag_bitsILi2ELi16EEENSJ_INS5_IJNS5_IJSB_SP_EEENS5_IJSC_NSA_ILi64EEEEEEEEENS5_IJNS5_IJS1I_SF_EEESM_EEEEEEEvNS4_8identityENS4_13SM90_TMA_LOADENS1P_IS1R_NS4_18smem_ptr_flag_bitsILi16EEENSJ_INS5_IJSP_S1V_EEENS5_IJS1V_SB_EEEEEEEvS22_EENS_8epilogue10collective18CollectiveEpilogueINS2B_23Sm100TmaWarpSpecializedILi3ELi2ELi32ELb1ELb0EEEJSH_NS5_IJNSJ_ISF_SB_EENSJ_IS12_SB_EEEEEfNS5_IJSB_llEEEfS2J_NS2B_6fusion15FusionCallbacksIS2F_NS2K_17LinearCombinationIffffLNS_15FloatRoundStyleE2EEESH_S2I_JEEENS4_5SM1004TMEM4LOAD26SM100_TMEM_LOAD_32dp32b32xES23_NS1P_INS1Q_ILi2ELi5ELi2EEENS24_ILi32EEENSJ_INS5_IJS12_ST_EEENS5_IJSB_S12_EEEEEEENS4_39AutoVectorizingCopyWithAssumedAlignmentILi128EEENS4_14SM90_TMA_STOREES2Z_S31_S31_EEEvvEEEEvNT_6ParamsE,"aw",@nobits
	.sectionflags	@""
	.align	16
	.zero		1024


//--------------------- .nv.shared.reserved.0     --------------------------
	.section	.nv.shared.reserved.0,"aw",@nobits
	.weak		__nv_reservedSMEM_offset_0_alias
	.size		__nv_reservedSMEM_offset_0_alias, 0, 64
	.other		__nv_reservedSMEM_offset_0_alias,@"STO_CUDA_RESERVED_SHARED STV_DEFAULT"
__nv_reservedSMEM_offset_0_alias:
	.zero		0
.nv.shared.reserved.0:
	.zero		64
	.weak		__nv_reservedSMEM_tcgen05_partition
	.type		__nv_reservedSMEM_tcgen05_partition,@object
	.size		__nv_reservedSMEM_tcgen05_partition,(.L_0 - __nv_reservedSMEM_tcgen05_partition)
__nv_reservedSMEM_tcgen05_partition:
	.zero		32
.L_0:


//--------------------- .nv.global                --------------------------
	.section	.nv.global,"aw",@nobits
.nv.global:
	.type		_ZN39_INTERNAL_7a0dee60_4_k_cu_7f50c2c5_29434cute1_E,@object
	.size		_ZN39_INTERNAL_7a0dee60_4_k_cu_7f50c2c5_29434cute1_E,(_ZN39_INTERNAL_7a0dee60_4_k_cu_7f50c2c5_29434cuda3std3__45__cpo6cbeginE - _ZN39_INTERNAL_7a0dee60_4_k_cu_7f50c2c5_29434cute1_E)
_ZN39_INTERNAL_7a0dee60_4_k_cu_7f50c2c5_29434cute1_E:
	.zero		1
	.type		_ZN39_INTERNAL_7a0dee60_4_k_cu_7f50c2c5_29434cuda3std3__45__cpo6cbeginE,@object
	.size		_ZN39_INTERNAL_7a0dee60_4_k_cu_7f50c2c5_29434cuda3std3__45__cpo6cbeginE,(_ZN39_INTERNAL_7a0dee60_4_k_cu_7f50c2c5_29434cuda3std3__48in_placeE - _ZN39_INTERNAL_7a0dee60_4_k_cu_7f50c2c5_29434cuda3std3__45__cpo6cbeginE)
_ZN39_INTERNAL_7a0dee60_4_k_cu_7f50c2c5_29434cuda3std3__45__cpo6cbeginE:
	.zero		1
	.type		_ZN39_INTERNAL_7a0dee60_4_k_cu_7f50c2c5_29434cuda3std3__48in_placeE,@object
	.size		_ZN39_INTERNAL_7a0dee60_4_k_cu_7f50c2c5_29434cuda3std3__48in_placeE,(_ZN39_INTERNAL_7a0dee60_4_k_cu_7f50c2c5_29434cuda3std6ranges3__45__cpo9iter_moveE - _ZN39_INTERNAL_7a0dee60_4_k_cu_7f50c2c5_29434cuda3std3__48in_placeE)
_ZN39_INTERNAL_7a0dee60_4_k_cu_7f50c2c5_29434cuda3std3__48in_placeE:
	.zero		1
	.type		_ZN39_INTERNAL_7a0dee60_4_k_cu_7f50c2c5_29434cuda3std6ranges3__45__cpo9iter_moveE,@object
	.size		_ZN39_INTERNAL_7a0dee60_4_k_cu_7f50c2c5_29434cuda3std6ranges3__45__cpo9iter_moveE,(_ZN39_INTERNAL_7a0dee60_4_k_cu_7f50c2c5_29434cuda3std3__45__cpo5beginE - _ZN39_INTERNAL_7a0dee60_4_k_cu_7f50c2c5_29434cuda3std6ranges3__45__cpo9iter_moveE)
_ZN39_INTERNAL_7a0dee60_4_k_cu_7f50c2c5_29434cuda3std6ranges3__45__cpo9iter_moveE:
	.zero		1
	.type		_ZN39_INTERNAL_7a0dee60_4_k_cu_7f50c2c5_29434cuda3std3__45__cpo5beginE,@object
	.size		_ZN39_INTERNAL_7a0dee60_4_k_cu_7f50c2c5_29434cuda3std3__45__cpo5beginE,(_ZN39_INTERNAL_7a0dee60_4_k_cu_7f50c2c5_29434cuda3std3__441_GLOBAL__N__7a0dee60_4_k_cu_7f50c2c5_29436ignoreE - _ZN39_INTERNAL_7a0dee60_4_k_cu_7f50c2c5_29434cuda3std3__45__cpo5beginE)
_ZN39_INTERNAL_7a0dee60_4_k_cu_7f50c2c5_29434cuda3std3__45__cpo5beginE:
	.zero		1
	.type		_ZN39_INTERNAL_7a0dee60_4_k_cu_7f50c2c5_29434cuda3std3__441_GLOBAL__N__7a0dee60_4_k_cu_7f50c2c5_29436ignoreE,@object
	.size		_ZN39_INTERNAL_7a0dee60_4_k_cu_7f50c2c5_29434cuda3std3__441_GLOBAL__N__7a0dee60_4_k_cu_7f50c2c5_29436ignoreE,(_ZN39_INTERNAL_7a0dee60_4_k_cu_7f50c2c5_29434cute7productE - _ZN39_INTERNAL_7a0dee60_4_k_cu_7f50c2c5_29434cuda3std3__441_GLOBAL__N__7a0dee60_4_k_cu_7f50c2c5_29436ignoreE)
_ZN39_INTERNAL_7a0dee60_4_k_cu_7f50c2c5_29434cuda3std3__441_GLOBAL__N__7a0dee60_4_k_cu_7f50c2c5_29436ignoreE:
	.zero		1
	.type		_ZN39_INTERNAL_7a0dee60_4_k_cu_7f50c2c5_29434cute7productE,@object
	.size		_ZN39_INTERNAL_7a0dee60_4_k_cu_7f50c2c5_29434cute7productE,(_ZN39_INTERNAL_7a0dee60_4_k_cu_7f50c2c5_29434cuda3std3__45__cpo3endE - _ZN39_INTERNAL_7a0dee60_4_k_cu_7f50c2c5_29434cute7productE)
_ZN39_INTERNAL_7a0dee60_4_k_cu_7f50c2c5_29434cute7productE:
	.zero		1
	.type		_ZN39_INTERNAL_7a0dee60_4_k_cu_7f50c2c5_29434cuda3std3__45__cpo3endE,@object
	.size		_ZN39_INTERNAL_7a0dee60_4_k_cu_7f50c2c5_29434cuda3std3__45__cpo3endE,(_ZN39_INTERNAL_7a0dee60_4_k_cu_7f50c2c5_29434cuda3std3__419piecewise_constructE - _ZN39_INTERNAL_7a0dee60_4_k_cu_7f50c2c5_29434cuda3std3__45__cpo3endE)
_ZN39_INTERNAL_7a0dee60_4_k_cu_7f50c2c5_29434cuda3std3__45__cpo3endE:
	.zero		1
	.type		_ZN39_INTERNAL_7a0dee60_4_k_cu_7f50c2c5_29434cuda3std3__419piecewise_constructE,@object
	.size		_ZN39_INTERNAL_7a0dee60_4_k_cu_7f50c2c5_29434cuda3std3__419piecewise_constructE,(_ZN39_INTERNAL_7a0dee60_4_k_cu_7f50c2c5_29434cuda3std3__45__cpo4cendE - _ZN39_INTERNAL_7a0dee60_4_k_cu_7f50c2c5_29434cuda3std3__419piecewise_constructE)
_ZN39_INTERNAL_7a0dee60_4_k_cu_7f50c2c5_29434cuda3std3__419piecewise_constructE:
	.zero		1
	.type		_ZN39_INTERNAL_7a0dee60_4_k_cu_7f50c2c5_29434cuda3std3__45__cpo4cendE,@object
	.size		_ZN39_INTERNAL_7a0dee60_4_k_cu_7f50c2c5_29434cuda3std3__45__cpo4cendE,(_ZN39_INTERNAL_7a0dee60_4_k_cu_7f50c2c5_29434cuda3std6ranges3__45__cpo4swapE - _ZN39_INTERNAL_7a0dee60_4_k_cu_7f50c2c5_29434cuda3std3__45__cpo4cendE)
_ZN39_INTERNAL_7a0dee60_4_k_cu_7f50c2c5_29434cuda3std3__45__cpo4cendE:
	.zero		1
	.type		_ZN39_INTERNAL_7a0dee60_4_k_cu_7f50c2c5_29434cuda3std6ranges3__45__cpo4swapE,@object
	.size		_ZN39_INTERNAL_7a0dee60_4_k_cu_7f50c2c5_29434cuda3std6ranges3__45__cpo4swapE,(.L_10 - _ZN39_INTERNAL_7a0dee60_4_k_cu_7f50c2c5_29434cuda3std6ranges3__45__cpo4swapE)
_ZN39_INTERNAL_7a0dee60_4_k_cu_7f50c2c5_29434cuda3std6ranges3__45__cpo4swapE:
	.zero		1
.L_10:


//--------------------- .nv.constant0._ZN7cutlass13device_kernelINS_4gemm6kernel13GemmUniversalIN4cute5tupleIJiiiiEEENS1_10collective13CollectiveMmaINS1_41MainloopSm100TmaUmmaWarpSpecializedSparseILi2ELi2ELi1ENS5_IJNS4_1CILi1EEENSA_ILi2EEESB_EEEEENS5_IJNSA_ILi128EEENSA_ILi256EEESF_EEENS_10bfloat16_tENS5_IJNS4_6LayoutINS5_IJiNS5_IJSC_iEEEiEEENS5_IJlNS5_IJSB_SC_EEElEEEEENSJ_INS5_IJNS5_IJNS5_IJNSA_ILi8EEESC_SP_EEEiEEENS5_IJNS5_IJNSA_ILi16EEESC_NSA_ILi4EEEEEEiEEEiEEENS5_IJNS5_IJNS5_IJSF_SS_NSA_ILi2048EEEEEENSA_ILi16384EEEEEENS5_IJNS5_IJSB_NSA_ILi1024EEENSA_ILi32EEEEEElEEElEEEEEEEESI_NS5_IJlSB_lEEENS4_8TiledMMAINS4_8MMA_AtomIJNS4_27SM100_MMA_F16BF16_SS_SPARSEISI_SI_fLi128ELi256ELNS4_4UMMA5MajorE0ELS1D_0ELNS1C_7ScaleInE0ELS1E_0EEEEEENSJ_INS5_IJSB_SB_SB_EEENS5_IJNSA_ILi0EEES1I_S1I_EEEEENS5_IJNS4_10UnderscoreES1L_S1L_EEEEENS4_23SM90_TMA_LOAD_MULTICASTENS4_14ComposedLayoutINS4_7SwizzleILi3ELi4ELi3EEENS4_25smem_sparse_ptr_flag_bitsILi2ELi16EEENSJ_INS5_IJNS5_IJSB_SP_EEENS5_IJSC_NSA_ILi64EEEEEEEEENS5_IJNS5_IJS1I_SF_EEESM_EEEEEEEvNS4_8identityENS4_13SM90_TMA_LOADENS1P_IS1R_NS4_18smem_ptr_flag_bitsILi16EEENSJ_INS5_IJSP_S1V_EEENS5_IJS1V_SB_EEEEEEEvS22_EENS_8epilogue10collective18CollectiveEpilogueINS2B_23Sm100TmaWarpSpecializedILi3ELi2ELi32ELb1ELb0EEEJSH_NS5_IJNSJ_ISF_SB_EENSJ_IS12_SB_EEEEEfNS5_IJSB_llEEEfS2J_NS2B_6fusion15FusionCallbacksIS2F_NS2K_17LinearCombinationIffffLNS_15FloatRoundStyleE2EEESH_S2I_JEEENS4_5SM1004TMEM4LOAD26SM100_TMEM_LOAD_32dp32b32xES23_NS1P_INS1Q_ILi2ELi5ELi2EEENS24_ILi32EEENSJ_INS5_IJS12_ST_EEENS5_IJSB_S12_EEEEEEENS4_39AutoVectorizingCopyWithAssumedAlignmentILi128EEENS4_14SM90_TMA_STOREES2Z_S31_S31_EEEvvEEEEvNT_6ParamsE --------------------------
	.section	.nv.constant0._ZN7cutlass13device_kernelINS_4gemm6kernel13GemmUniversalIN4cute5tupleIJiiiiEEENS1_10collective13CollectiveMmaINS1_41MainloopSm100TmaUmmaWarpSpecializedSparseILi2ELi2ELi1ENS5_IJNS4_1CILi1EEENSA_ILi2EEESB_EEEEENS5_IJNSA_ILi128EEENSA_ILi256EEESF_EEENS_10bfloat16_tENS5_IJNS4_6LayoutINS5_IJiNS5_IJSC_iEEEiEEENS5_IJlNS5_IJSB_SC_EEElEEEEENSJ_INS5_IJNS5_IJNS5_IJNSA_ILi8EEESC_SP_EEEiEEENS5_IJNS5_IJNSA_ILi16EEESC_NSA_ILi4EEEEEEiEEEiEEENS5_IJNS5_IJNS5_IJSF_SS_NSA_ILi2048EEEEEENSA_ILi16384EEEEEENS5_IJNS5_IJSB_NSA_ILi1024EEENSA_ILi32EEEEEElEEElEEEEEEEESI_NS5_IJlSB_lEEENS4_8TiledMMAINS4_8MMA_AtomIJNS4_27SM100_MMA_F16BF16_SS_SPARSEISI_SI_fLi128ELi256ELNS4_4UMMA5MajorE0ELS1D_0ELNS1C_7ScaleInE0ELS1E_0EEEEEENSJ_INS5_IJSB_SB_SB_EEENS5_IJNSA_ILi0EEES1I_S1I_EEEEENS5_IJNS4_10UnderscoreES1L_S1L_EEEEENS4_23SM90_TMA_LOAD_MULTICASTENS4_14ComposedLayoutINS4_7SwizzleILi3ELi4ELi3EEENS4_25smem_sparse_ptr_flag_bitsILi2ELi16EEENSJ_INS5_IJNS5_IJSB_SP_EEENS5_IJSC_NSA_ILi64EEEEEEEEENS5_IJNS5_IJS1I_SF_EEESM_EEEEEEEvNS4_8identityENS4_13SM90_TMA_LOADENS1P_IS1R_NS4_18smem_ptr_flag_bitsILi16EEENSJ_INS5_IJSP_S1V_EEENS5_IJS1V_SB_EEEEEEEvS22_EENS_8epilogue10collective18CollectiveEpilogueINS2B_23Sm100TmaWarpSpecializedILi3ELi2ELi32ELb1ELb0EEEJSH_NS5_IJNSJ_ISF_SB_EENSJ_IS12_SB_EEEEEfNS5_IJSB_llEEEfS2J_NS2B_6fusion15FusionCallbacksIS2F_NS2K_17LinearCombinationIffffLNS_15FloatRoundStyleE2EEESH_S2I_JEEENS4_5SM1004TMEM4LOAD26SM100_TMEM_LOAD_32dp32b32xES23_NS1P_INS1Q_ILi2ELi5ELi2EEENS24_ILi32EEENSJ_INS5_IJS12_ST_EEENS5_IJSB_S12_EEEEEEENS4_39AutoVectorizingCopyWithAssumedAlignmentILi128EEENS4_14SM90_TMA_STOREES2Z_S31_S31_EEEvvEEEEvNT_6ParamsE,"a",@progbits
	.sectionflags	@""
	.align	4
.nv.constant0._ZN7cutlass13device_kernelINS_4gemm6kernel13GemmUniversalIN4cute5tupleIJiiiiEEENS1_10collective13CollectiveMmaINS1_41MainloopSm100TmaUmmaWarpSpecializedSparseILi2ELi2ELi1ENS5_IJNS4_1CILi1EEENSA_ILi2EEESB_EEEEENS5_IJNSA_ILi128EEENSA_ILi256EEESF_EEENS_10bfloat16_tENS5_IJNS4_6LayoutINS5_IJiNS5_IJSC_iEEEiEEENS5_IJlNS5_IJSB_SC_EEElEEEEENSJ_INS5_IJNS5_IJNS5_IJNSA_ILi8EEESC_SP_EEEiEEENS5_IJNS5_IJNSA_ILi16EEESC_NSA_ILi4EEEEEEiEEEiEEENS5_IJNS5_IJNS5_IJSF_SS_NSA_ILi2048EEEEEENSA_ILi16384EEEEEENS5_IJNS5_IJSB_NSA_ILi1024EEENSA_ILi32EEEEEElEEElEEEEEEEESI_NS5_IJlSB_lEEENS4_8TiledMMAINS4_8MMA_AtomIJNS4_27SM100_MMA_F16BF16_SS_SPARSEISI_SI_fLi128ELi256ELNS4_4UMMA5MajorE0ELS1D_0ELNS1C_7ScaleInE0ELS1E_0EEEEEENSJ_INS5_IJSB_SB_SB_EEENS5_IJNSA_ILi0EEES1I_S1I_EEEEENS5_IJNS4_10UnderscoreES1L_S1L_EEEEENS4_23SM90_TMA_LOAD_MULTICASTENS4_14ComposedLayoutINS4_7SwizzleILi3ELi4ELi3EEENS4_25smem_sparse_ptr_flag_bitsILi2ELi16EEENSJ_INS5_IJNS5_IJSB_SP_EEENS5_IJSC_NSA_ILi64EEEEEEEEENS5_IJNS5_IJS1I_SF_EEESM_EEEEEEEvNS4_8identityENS4_13SM90_TMA_LOADENS1P_IS1R_NS4_18smem_ptr_flag_bitsILi16EEENSJ_INS5_IJSP_S1V_EEENS5_IJS1V_SB_EEEEEEEvS22_EENS_8epilogue10collective18CollectiveEpilogueINS2B_23Sm100TmaWarpSpecializedILi3ELi2ELi32ELb1ELb0EEEJSH_NS5_IJNSJ_ISF_SB_EENSJ_IS12_SB_EEEEEfNS5_IJSB_llEEEfS2J_NS2B_6fusion15FusionCallbacksIS2F_NS2K_17LinearCombinationIffffLNS_15FloatRoundStyleE2EEESH_S2I_JEEENS4_5SM1004TMEM4LOAD26SM100_TMEM_LOAD_32dp32b32xES23_NS1P_INS1Q_ILi2ELi5ELi2EEENS24_ILi32EEENSJ_INS5_IJS12_ST_EEENS5_IJSB_S12_EEEEEEENS4_39AutoVectorizingCopyWithAssumedAlignmentILi128EEENS4_14SM90_TMA_STOREES2Z_S31_S31_EEEvvEEEEvNT_6ParamsE:
	.zero		3456


//--------------------- SYMBOLS --------------------------

	.type		.nv.reservedSmem.offset0,@object
	.size		.nv.reservedSmem.offset0,0x4
	.type		.nv.reservedSmem.cap,@object
	.size		.nv.reservedSmem.cap,0x4
	.type		__assertfail,@function
